//
// Generated by NVIDIA NVVM Compiler
//
// Compiler Build ID: CL-36424714
// Cuda compilation tools, release 13.0, V13.0.88
// Based on NVVM 20.0.0
//

.version 9.0
.target sm_100
.address_size 64

	// .globl	_Z9findLowerPii
.extern .func  (.param .b32 func_retval0) vprintf
(
	.param .b64 vprintf_param_0,
	.param .b64 vprintf_param_1
)
;
.global .align 1 .b8 $str[22] = {10, 98, 101, 115, 116, 32, 112, 111, 115, 61, 37, 100, 44, 32, 109, 105, 110, 61, 37, 100, 10};

.visible .entry _Z9findLowerPii(
	.param .u64 .ptr .align 1 _Z9findLowerPii_param_0,
	.param .u32 _Z9findLowerPii_param_1
)
{
	.local .align 8 .b8 	__local_depot0[8];
	.reg .b64 	%SP;
	.reg .b64 	%SPL;
	.reg .pred 	%p<39>;
	.reg .b32 	%r<187>;
	.reg .b64 	%rd<20>;

	mov.u64 	%SPL, __local_depot0;
	cvta.local.u64 	%SP, %SPL;
	ld.param.u64 	%rd8, [_Z9findLowerPii_param_0];
	ld.param.u32 	%r44, [_Z9findLowerPii_param_1];
	cvta.to.global.u64 	%rd1, %rd8;
	add.s32 	%r1, %r44, -1;
	setp.lt.s32 	%p1, %r44, 2;
	mov.b32 	%r186, 2147483647;
	mov.b32 	%r185, -1;
	@%p1 bra 	$L__BB0_13;
	add.s32 	%r51, %r44, -2;
	and.b32  	%r2, %r1, 15;
	setp.lt.u32 	%p2, %r51, 15;
	mov.b32 	%r185, -1;
	mov.b32 	%r186, 2147483647;
	mov.b32 	%r173, 0;
	@%p2 bra 	$L__BB0_4;
	and.b32  	%r173, %r1, -16;
	add.s64 	%rd18, %rd1, 32;
	mov.b32 	%r185, -1;
	mov.b32 	%r186, 2147483647;
	mov.b32 	%r163, 0;
$L__BB0_3:
	.pragma "nounroll";
	ld.global.u32 	%r55, [%rd18+-32];
	setp.lt.s32 	%p3, %r55, %r186;
	selp.b32 	%r56, %r163, %r185, %p3;
	min.s32 	%r57, %r55, %r186;
	ld.global.u32 	%r58, [%rd18+-28];
	setp.lt.s32 	%p4, %r58, %r57;
	add.s32 	%r59, %r163, 1;
	selp.b32 	%r60, %r59, %r56, %p4;
	min.s32 	%r61, %r58, %r57;
	ld.global.u32 	%r62, [%rd18+-24];
	setp.lt.s32 	%p5, %r62, %r61;
	add.s32 	%r63, %r163, 2;
	selp.b32 	%r64, %r63, %r60, %p5;
	min.s32 	%r65, %r62, %r61;
	ld.global.u32 	%r66, [%rd18+-20];
	setp.lt.s32 	%p6, %r66, %r65;
	add.s32 	%r67, %r163, 3;
	selp.b32 	%r68, %r67, %r64, %p6;
	min.s32 	%r69, %r66, %r65;
	ld.global.u32 	%r70, [%rd18+-16];
	setp.lt.s32 	%p7, %r70, %r69;
	add.s32 	%r71, %r163, 4;
	selp.b32 	%r72, %r71, %r68, %p7;
	min.s32 	%r73, %r70, %r69;
	ld.global.u32 	%r74, [%rd18+-12];
	setp.lt.s32 	%p8, %r74, %r73;
	add.s32 	%r75, %r163, 5;
	selp.b32 	%r76, %r75, %r72, %p8;
	min.s32 	%r77, %r74, %r73;
	ld.global.u32 	%r78, [%rd18+-8];
	setp.lt.s32 	%p9, %r78, %r77;
	add.s32 	%r79, %r163, 6;
	selp.b32 	%r80, %r79, %r76, %p9;
	min.s32 	%r81, %r78, %r77;
	ld.global.u32 	%r82, [%rd18+-4];
	setp.lt.s32 	%p10, %r82, %r81;
	add.s32 	%r83, %r163, 7;
	selp.b32 	%r84, %r83, %r80, %p10;
	min.s32 	%r85, %r82, %r81;
	ld.global.u32 	%r86, [%rd18];
	setp.lt.s32 	%p11, %r86, %r85;
	add.s32 	%r87, %r163, 8;
	selp.b32 	%r88, %r87, %r84, %p11;
	min.s32 	%r89, %r86, %r85;
	ld.global.u32 	%r90, [%rd18+4];
	setp.lt.s32 	%p12, %r90, %r89;
	add.s32 	%r91, %r163, 9;
	selp.b32 	%r92, %r91, %r88, %p12;
	min.s32 	%r93, %r90, %r89;
	ld.global.u32 	%r94, [%rd18+8];
	setp.lt.s32 	%p13, %r94, %r93;
	add.s32 	%r95, %r163, 10;
	selp.b32 	%r96, %r95, %r92, %p13;
	min.s32 	%r97, %r94, %r93;
	ld.global.u32 	%r98, [%rd18+12];
	setp.lt.s32 	%p14, %r98, %r97;
	add.s32 	%r99, %r163, 11;
	selp.b32 	%r100, %r99, %r96, %p14;
	min.s32 	%r101, %r98, %r97;
	ld.global.u32 	%r102, [%rd18+16];
	setp.lt.s32 	%p15, %r102, %r101;
	add.s32 	%r103, %r163, 12;
	selp.b32 	%r104, %r103, %r100, %p15;
	min.s32 	%r105, %r102, %r101;
	ld.global.u32 	%r106, [%rd18+20];
	setp.lt.s32 	%p16, %r106, %r105;
	add.s32 	%r107, %r163, 13;
	selp.b32 	%r108, %r107, %r104, %p16;
	min.s32 	%r109, %r106, %r105;
	ld.global.u32 	%r110, [%rd18+24];
	setp.lt.s32 	%p17, %r110, %r109;
	add.s32 	%r111, %r163, 14;
	selp.b32 	%r112, %r111, %r108, %p17;
	min.s32 	%r113, %r110, %r109;
	ld.global.u32 	%r114, [%rd18+28];
	setp.lt.s32 	%p18, %r114, %r113;
	add.s32 	%r115, %r163, 15;
	selp.b32 	%r185, %r115, %r112, %p18;
	min.s32 	%r186, %r114, %r113;
	add.s64 	%rd18, %rd18, 64;
	add.s32 	%r163, %r163, 16;
	setp.ne.s32 	%p19, %r163, %r173;
	@%p19 bra 	$L__BB0_3;
$L__BB0_4:
	setp.eq.s32 	%p20, %r2, 0;
	@%p20 bra 	$L__BB0_13;
	and.b32  	%r15, %r1, 7;
	setp.lt.u32 	%p21, %r2, 8;
	@%p21 bra 	$L__BB0_7;
	mul.wide.u32 	%rd9, %r173, 4;
	add.s64 	%rd10, %rd1, %rd9;
	ld.global.u32 	%r117, [%rd10];
	setp.lt.s32 	%p22, %r117, %r186;
	selp.b32 	%r118, %r173, %r185, %p22;
	min.s32 	%r119, %r117, %r186;
	add.s32 	%r120, %r173, 1;
	ld.global.u32 	%r121, [%rd10+4];
	setp.lt.s32 	%p23, %r121, %r119;
	selp.b32 	%r122, %r120, %r118, %p23;
	min.s32 	%r123, %r121, %r119;
	add.s32 	%r124, %r173, 2;
	ld.global.u32 	%r125, [%rd10+8];
	setp.lt.s32 	%p24, %r125, %r123;
	selp.b32 	%r126, %r124, %r122, %p24;
	min.s32 	%r127, %r125, %r123;
	add.s32 	%r128, %r173, 3;
	ld.global.u32 	%r129, [%rd10+12];
	setp.lt.s32 	%p25, %r129, %r127;
	selp.b32 	%r130, %r128, %r126, %p25;
	min.s32 	%r131, %r129, %r127;
	add.s32 	%r132, %r173, 4;
	ld.global.u32 	%r133, [%rd10+16];
	setp.lt.s32 	%p26, %r133, %r131;
	selp.b32 	%r134, %r132, %r130, %p26;
	min.s32 	%r135, %r133, %r131;
	add.s32 	%r136, %r173, 5;
	ld.global.u32 	%r137, [%rd10+20];
	setp.lt.s32 	%p27, %r137, %r135;
	selp.b32 	%r138, %r136, %r134, %p27;
	min.s32 	%r139, %r137, %r135;
	add.s32 	%r140, %r173, 6;
	ld.global.u32 	%r141, [%rd10+24];
	setp.lt.s32 	%p28, %r141, %r139;
	selp.b32 	%r142, %r140, %r138, %p28;
	min.s32 	%r143, %r141, %r139;
	add.s32 	%r144, %r173, 7;
	ld.global.u32 	%r145, [%rd10+28];
	setp.lt.s32 	%p29, %r145, %r143;
	selp.b32 	%r185, %r144, %r142, %p29;
	min.s32 	%r186, %r145, %r143;
	add.s32 	%r173, %r173, 8;
$L__BB0_7:
	setp.eq.s32 	%p30, %r15, 0;
	@%p30 bra 	$L__BB0_13;
	and.b32  	%r24, %r1, 3;
	setp.lt.u32 	%p31, %r15, 4;
	@%p31 bra 	$L__BB0_10;
	mul.wide.u32 	%rd11, %r173, 4;
	add.s64 	%rd12, %rd1, %rd11;
	ld.global.u32 	%r147, [%rd12];
	setp.lt.s32 	%p32, %r147, %r186;
	selp.b32 	%r148, %r173, %r185, %p32;
	min.s32 	%r149, %r147, %r186;
	add.s32 	%r150, %r173, 1;
	ld.global.u32 	%r151, [%rd12+4];
	setp.lt.s32 	%p33, %r151, %r149;
	selp.b32 	%r152, %r150, %r148, %p33;
	min.s32 	%r153, %r151, %r149;
	add.s32 	%r154, %r173, 2;
	ld.global.u32 	%r155, [%rd12+8];
	setp.lt.s32 	%p34, %r155, %r153;
	selp.b32 	%r156, %r154, %r152, %p34;
	min.s32 	%r157, %r155, %r153;
	add.s32 	%r158, %r173, 3;
	ld.global.u32 	%r159, [%rd12+12];
	setp.lt.s32 	%p35, %r159, %r157;
	selp.b32 	%r185, %r158, %r156, %p35;
	min.s32 	%r186, %r159, %r157;
	add.s32 	%r173, %r173, 4;
$L__BB0_10:
	setp.eq.s32 	%p36, %r24, 0;
	@%p36 bra 	$L__BB0_13;
	mul.wide.u32 	%rd13, %r173, 4;
	add.s64 	%rd19, %rd1, %rd13;
	neg.s32 	%r181, %r24;
$L__BB0_12:
	.pragma "nounroll";
	ld.global.u32 	%r160, [%rd19];
	setp.lt.s32 	%p37, %r160, %r186;
	selp.b32 	%r185, %r173, %r185, %p37;
	min.s32 	%r186, %r160, %r186;
	add.s32 	%r173, %r173, 1;
	add.s64 	%rd19, %rd19, 4;
	add.s32 	%r181, %r181, 1;
	setp.ne.s32 	%p38, %r181, 0;
	@%p38 bra 	$L__BB0_12;
$L__BB0_13:
	add.u64 	%rd14, %SP, 0;
	add.u64 	%rd15, %SPL, 0;
	st.local.v2.u32 	[%rd15], {%r185, %r186};
	mov.u64 	%rd16, $str;
	cvta.global.u64 	%rd17, %rd16;
	{ // callseq 0, 0
	.param .b64 param0;
	st.param.b64 	[param0], %rd17;
	.param .b64 param1;
	st.param.b64 	[param1], %rd14;
	.param .b32 retval0;
	call.uni (retval0), 
	vprintf, 
	(
	param0, 
	param1
	);
	ld.param.b32 	%r161, [retval0];
	} // callseq 0
	ret;

}
	// .globl	_Z6getSumPiS_
.visible .entry _Z6getSumPiS_(
	.param .u64 .ptr .align 1 _Z6getSumPiS__param_0,
	.param .u64 .ptr .align 1 _Z6getSumPiS__param_1
)
{
	.reg .pred 	%p<2>;
	.reg .b32 	%r<26>;
	.reg .b64 	%rd<13>;

	ld.param.u64 	%rd5, [_Z6getSumPiS__param_0];
	ld.param.u64 	%rd4, [_Z6getSumPiS__param_1];
	cvta.to.global.u64 	%rd6, %rd5;
	mov.u32 	%r7, %tid.x;
	mov.u32 	%r1, %ctaid.x;
	mul.wide.u32 	%rd7, %r7, 400;
	add.s64 	%rd8, %rd7, %rd6;
	add.s64 	%rd12, %rd8, 8;
	mov.b32 	%r24, 0;
	mov.u32 	%r25, %r24;
$L__BB1_1:
	ld.global.u32 	%r8, [%rd12+-8];
	sub.s32 	%r9, %r1, %r8;
	abs.s32 	%r10, %r9;
	add.s32 	%r11, %r10, %r25;
	ld.global.u32 	%r12, [%rd12+-4];
	sub.s32 	%r13, %r1, %r12;
	abs.s32 	%r14, %r13;
	add.s32 	%r15, %r14, %r11;
	ld.global.u32 	%r16, [%rd12];
	sub.s32 	%r17, %r1, %r16;
	abs.s32 	%r18, %r17;
	add.s32 	%r19, %r18, %r15;
	ld.global.u32 	%r20, [%rd12+4];
	sub.s32 	%r21, %r1, %r20;
	abs.s32 	%r22, %r21;
	add.s32 	%r25, %r22, %r19;
	add.s32 	%r24, %r24, 4;
	add.s64 	%rd12, %rd12, 16;
	setp.ne.s32 	%p1, %r24, 100;
	@%p1 bra 	$L__BB1_1;
	cvta.to.global.u64 	%rd9, %rd4;
	bar.sync 	0;
	mul.wide.u32 	%rd10, %r1, 4;
	add.s64 	%rd11, %rd9, %rd10;
	atom.global.add.u32 	%r23, [%rd11], %r25;
	bar.sync 	0;
	ret;

}


// ===== COMPILED SASS (sm_100) =====

	.target	sm_100

	.elftype	@"ET_EXEC"


//--------------------- .note.nv.tkinfo           --------------------------
	.section	.note.nv.tkinfo,"",@"SHT_NOTE"
	.sectionflags	@"SHF_NOTE_NV_TKINFO"
	.tkinfo
        /*0018*/ 	.word	0x00000002
        /*0030*/ 	.string	""
        /*0030*/ 	.string	"ptxas"
        /*0030*/ 	.string	"Cuda compilation tools, release 13.0, V13.0.88"
        /*0030*/ 	.string	"Build cuda_13.0.r13.0/compiler.36424714_0"
        /*0030*/ 	.string	"-arch sm_100 -m 64 "



//--------------------- .note.nv.cuinfo           --------------------------
	.section	.note.nv.cuinfo,"",@"SHT_NOTE"
	.sectionflags	@"SHF_NOTE_NV_CUINFO"
        /*0018*/ 	.short	0x0002
        /*001a*/ 	.short	0x0064
        /*001c*/ 	.short	0x0082
	.zero		2


//--------------------- .nv.info                  --------------------------
	.section	.nv.info,"",@"SHT_CUDA_INFO"
	.align	4


	//----- nvinfo : EIATTR_REGCOUNT
	.align		4
        /*0000*/ 	.byte	0x04, 0x2f
        /*0002*/ 	.short	(.L_2 - .L_1)
	.align		4
.L_1:
        /*0004*/ 	.word	index@(_Z9findLowerPii)
        /*0008*/ 	.word	0x0000001f


	//----- nvinfo : EIATTR_FRAME_SIZE
	.align		4
.L_2:
        /*000c*/ 	.byte	0x04, 0x11
        /*000e*/ 	.short	(.L_4 - .L_3)
	.align		4
.L_3:
        /*0010*/ 	.word	index@(_Z9findLowerPii)
        /*0014*/ 	.word	0x00000008


	//----- nvinfo : EIATTR_REGCOUNT
	.align		4
.L_4:
        /*0018*/ 	.byte	0x04, 0x2f
        /*001a*/ 	.short	(.L_6 - .L_5)
	.align		4
.L_5:
        /*001c*/ 	.word	index@(_Z6getSumPiS_)
        /*0020*/ 	.word	0x00000020


	//----- nvinfo : EIATTR_FRAME_SIZE
	.align		4
.L_6:
        /*0024*/ 	.byte	0x04, 0x11
        /*0026*/ 	.short	(.L_8 - .L_7)
	.align		4
.L_7:
        /*0028*/ 	.word	index@(_Z6getSumPiS_)
        /*002c*/ 	.word	0x00000000


	//----- nvinfo : EIATTR_MIN_STACK_SIZE
	.align		4
.L_8:
        /*0030*/ 	.byte	0x04, 0x12
        /*0032*/ 	.short	(.L_10 - .L_9)
	.align		4
.L_9:
        /*0034*/ 	.word	index@(_Z6getSumPiS_)
        /*0038*/ 	.word	0x00000000


	//----- nvinfo : EIATTR_MIN_STACK_SIZE
	.align		4
.L_10:
        /*003c*/ 	.byte	0x04, 0x12
        /*003e*/ 	.short	(.L_12 - .L_11)
	.align		4
.L_11:
        /*0040*/ 	.word	index@(_Z9findLowerPii)
        /*0044*/ 	.word	0x00000008
.L_12:


//--------------------- .nv.compat                --------------------------
	.section	.nv.compat,"",@"SHT_CUDA_COMPAT_INFO"
	.align	4
        /*0000*/ 	.byte	0x02, 0x09, 0x00, 0x00, 0x02, 0x02, 0x01, 0x00, 0x02, 0x05, 0x05, 0x00, 0x03, 0x07, 0x01, 0x01
        /*0010*/ 	.byte	0x02, 0x03, 0x00, 0x00, 0x02, 0x06, 0x01, 0x00, 0x04, 0x0b, 0x08, 0x00, 0x09, 0x00, 0x00, 0x00
        /*0020*/ 	.byte	0x00, 0x00, 0x00, 0x00


//--------------------- .nv.info._Z6getSumPiS_    --------------------------
	.section	.nv.info._Z6getSumPiS_,"",@"SHT_CUDA_INFO"
	.sectionflags	@""
	.align	4


	//----- nvinfo : EIATTR_CUDA_API_VERSION
	.align		4
        /*0000*/ 	.byte	0x04, 0x37
        /*0002*/ 	.short	(.L_14 - .L_13)
.L_13:
        /*0004*/ 	.word	0x00000082


	//----- nvinfo : EIATTR_KPARAM_INFO
	.align		4
.L_14:
        /*0008*/ 	.byte	0x04, 0x17
        /*000a*/ 	.short	(.L_16 - .L_15)
.L_15:
        /*000c*/ 	.word	0x00000000
        /*0010*/ 	.short	0x0001
        /*0012*/ 	.short	0x0008
        /*0014*/ 	.byte	0x00, 0xf5, 0x21, 0x00


	//----- nvinfo : EIATTR_KPARAM_INFO
	.align		4
.L_16:
        /*0018*/ 	.byte	0x04, 0x17
        /*001a*/ 	.short	(.L_18 - .L_17)
.L_17:
        /*001c*/ 	.word	0x00000000
        /*0020*/ 	.short	0x0000
        /*0022*/ 	.short	0x0000
        /*0024*/ 	.byte	0x00, 0xf5, 0x21, 0x00


	//----- nvinfo : EIATTR_SPARSE_MMA_MASK
	.align		4
.L_18:
        /*0028*/ 	.byte	0x03, 0x50
        /*002a*/ 	.short	0x0000


	//----- nvinfo : EIATTR_MAXREG_COUNT
	.align		4
        /*002c*/ 	.byte	0x03, 0x1b
        /*002e*/ 	.short	0x00ff


	//----- nvinfo : EIATTR_NUM_BARRIERS
	.align		4
        /*0030*/ 	.byte	0x02, 0x4c
        /*0032*/ 	.byte	0x01
	.zero		1


	//----- nvinfo : EIATTR_MERCURY_ISA_VERSION
	.align		4
        /*0034*/ 	.byte	0x03, 0x5f
        /*0036*/ 	.short	0x0101


	//----- nvinfo : EIATTR_INT_WARP_WIDE_INSTR_OFFSETS
	.align		4
        /*0038*/ 	.byte	0x04, 0x31
        /*003a*/ 	.short	(.L_20 - .L_19)


	//   ....[0]....
.L_19:
        /*003c*/ 	.word	0x00001350


	//   ....[1]....
        /*0040*/ 	.word	0x000017c0


	//----- nvinfo : EIATTR_VRC_CTA_INIT_COUNT
	.align		4
.L_20:
        /*0044*/ 	.byte	0x02, 0x4a
	.zero		1
	.zero		1


	//----- nvinfo : EIATTR_EXIT_INSTR_OFFSETS
	.align		4
        /*0048*/ 	.byte	0x04, 0x1c
        /*004a*/ 	.short	(.L_22 - .L_21)


	//   ....[0]....
.L_21:
        /*004c*/ 	.word	0x00001830


	//----- nvinfo : EIATTR_CBANK_PARAM_SIZE
	.align		4
.L_22:
        /*0050*/ 	.byte	0x03, 0x19
        /*0052*/ 	.short	0x0010


	//----- nvinfo : EIATTR_PARAM_CBANK
	.align		4
        /*0054*/ 	.byte	0x04, 0x0a
        /*0056*/ 	.short	(.L_24 - .L_23)
	.align		4
.L_23:
        /*0058*/ 	.word	index@(.nv.constant0._Z6getSumPiS_)
        /*005c*/ 	.short	0x0380
        /*005e*/ 	.short	0x0010


	//----- nvinfo : EIATTR_SW_WAR
	.align		4
.L_24:
        /*0060*/ 	.byte	0x04, 0x36
        /*0062*/ 	.short	(.L_26 - .L_25)
.L_25:
        /*0064*/ 	.word	0x00000008
.L_26:


//--------------------- .nv.info._Z9findLowerPii  --------------------------
	.section	.nv.info._Z9findLowerPii,"",@"SHT_CUDA_INFO"
	.sectionflags	@""
	.align	4


	//----- nvinfo : EIATTR_CUDA_API_VERSION
	.align		4
        /*0000*/ 	.byte	0x04, 0x37
        /*0002*/ 	.short	(.L_28 - .L_27)
.L_27:
        /*0004*/ 	.word	0x00000082


	//----- nvinfo : EIATTR_KPARAM_INFO
	.align		4
.L_28:
        /*0008*/ 	.byte	0x04, 0x17
        /*000a*/ 	.short	(.L_30 - .L_29)
.L_29:
        /*000c*/ 	.word	0x00000000
        /*0010*/ 	.short	0x0001
        /*0012*/ 	.short	0x0008
        /*0014*/ 	.byte	0x00, 0xf0, 0x11, 0x00


	//----- nvinfo : EIATTR_KPARAM_INFO
	.align		4
.L_30:
        /*0018*/ 	.byte	0x04, 0x17
        /*001a*/ 	.short	(.L_32 - .L_31)
.L_31:
        /*001c*/ 	.word	0x00000000
        /*0020*/ 	.short	0x0000
        /*0022*/ 	.short	0x0000
        /*0024*/ 	.byte	0x00, 0xf5, 0x21, 0x00


	//----- nvinfo : EIATTR_SPARSE_MMA_MASK
	.align		4
.L_32:
        /*0028*/ 	.byte	0x03, 0x50
        /*002a*/ 	.short	0x0000


	//----- nvinfo : EIATTR_MAXREG_COUNT
	.align		4
        /*002c*/ 	.byte	0x03, 0x1b
        /*002e*/ 	.short	0x00ff


	//----- nvinfo : EIATTR_EXTERNS
	.align		4
        /*0030*/ 	.byte	0x04, 0x0f
        /*0032*/ 	.short	(.L_34 - .L_33)


	//   ....[0]....
	.align		4
.L_33:
        /*0034*/ 	.word	index@(vprintf)


	//----- nvinfo : EIATTR_MERCURY_ISA_VERSION
	.align		4
.L_34:
        /*0038*/ 	.byte	0x03, 0x5f
        /*003a*/ 	.short	0x0101


	//----- nvinfo : EIATTR_VRC_CTA_INIT_COUNT
	.align		4
        /*003c*/ 	.byte	0x02, 0x4a
	.zero		1
	.zero		1


	//----- nvinfo : EIATTR_SYSCALL_OFFSETS
	.align		4
        /*0040*/ 	.byte	0x04, 0x46
        /*0042*/ 	.short	(.L_36 - .L_35)


	//   ....[0]....
.L_35:
        /*0044*/ 	.word	0x00000b90


	//----- nvinfo : EIATTR_EXIT_INSTR_OFFSETS
	.align		4
.L_36:
        /*0048*/ 	.byte	0x04, 0x1c
        /*004a*/ 	.short	(.L_38 - .L_37)


	//   ....[0]....
.L_37:
        /*004c*/ 	.word	0x00000ba0


	//----- nvinfo : EIATTR_CBANK_PARAM_SIZE
	.align		4
.L_38:
        /*0050*/ 	.byte	0x03, 0x19
        /*0052*/ 	.short	0x000c


	//----- nvinfo : EIATTR_PARAM_CBANK
	.align		4
        /*0054*/ 	.byte	0x04, 0x0a
        /*0056*/ 	.short	(.L_40 - .L_39)
	.align		4
.L_39:
        /*0058*/ 	.word	index@(.nv.constant0._Z9findLowerPii)
        /*005c*/ 	.short	0x0380
        /*005e*/ 	.short	0x000c


	//----- nvinfo : EIATTR_SW_WAR
	.align		4
.L_40:
        /*0060*/ 	.byte	0x04, 0x36
        /*0062*/ 	.short	(.L_42 - .L_41)
.L_41:
        /*0064*/ 	.word	0x00000008
.L_42:


//--------------------- .nv.callgraph             --------------------------
	.section	.nv.callgraph,"",@"SHT_CUDA_CALLGRAPH"
	.align	4
	.sectionentsize	8
	.align		4
        /*0000*/ 	.word	0x00000000
	.align		4
        /*0004*/ 	.word	0xffffffff
	.align		4
        /*0008*/ 	.word	index@(_Z9findLowerPii)
	.align		4
        /*000c*/ 	.word	index@(vprintf)
	.align		4
        /*0010*/ 	.word	0x00000000
	.align		4
        /*0014*/ 	.word	0xfffffffe
	.align		4
        /*0018*/ 	.word	0x00000000
	.align		4
        /*001c*/ 	.word	0xfffffffd
	.align		4
        /*0020*/ 	.word	0x00000000
	.align		4
        /*0024*/ 	.word	0xfffffffc


//--------------------- .nv.constant4             --------------------------
	.section	.nv.constant4,"a",@progbits
	.align	8
	.align		8
.nv.constant4:
        /*0000*/ 	.dword	$str
	.align		8
        /*0008*/ 	.dword	vprintf


//--------------------- .text._Z6getSumPiS_       --------------------------
	.section	.text._Z6getSumPiS_,"ax",@progbits
	.align	128
        .global         _Z6getSumPiS_
        .type           _Z6getSumPiS_,@function
        .size           _Z6getSumPiS_,(.L_x_9 - _Z6getSumPiS_)
        .other          _Z6getSumPiS_,@"STO_CUDA_ENTRY STV_DEFAULT"
_Z6getSumPiS_:
.text._Z6getSumPiS_:
[----:B------:R-:W-:Y:S01]  /*0000*/  LDC R1, c[0x0][0x37c] ;  /* 0x0000df00ff017b82 */ /* 0x000fe20000000800 */
[----:B------:R-:W0:Y:S07]  /*0010*/  S2R R5, SR_TID.X ;  /* 0x0000000000057919 */ /* 0x000e2e0000002100 */
[----:B------:R-:W0:Y:S01]  /*0020*/  LDC.64 R2, c[0x0][0x380] ;  /* 0x0000e000ff027b82 */ /* 0x000e220000000a00 */
[----:B------:R-:W1:Y:S01]  /*0030*/  LDCU.64 UR6, c[0x0][0x358] ;  /* 0x00006b00ff0677ac */ /* 0x000e620008000a00 */
[----:B0-----:R-:W-:-:S05]  /*0040*/  IMAD.WIDE.U32 R2, R5, 0x190, R2 ;  /* 0x0000019005027825 */ /* 0x001fca00078e0002 */
[----:B-1----:R-:W2:Y:S04]  /*0050*/  LDG.E R11, desc[UR6][R2.64] ;  /* 0x00000006020b7981 */ /* 0x002ea8000c1e1900 */
[----:B------:R-:W3:Y:S04]  /*0060*/  LDG.E R23, desc[UR6][R2.64+0x4] ;  /* 0x0000040602177981 */ /* 0x000ee8000c1e1900 */
[----:B------:R-:W4:Y:S04]  /*0070*/  LDG.E R25, desc[UR6][R2.64+0x8] ;  /* 0x0000080602197981 */ /* 0x000f28000c1e1900 */
[----:B------:R-:W5:Y:S04]  /*0080*/  LDG.E R19, desc[UR6][R2.64+0x10] ;  /* 0x0000100602137981 */ /* 0x000f68000c1e1900 */
[----:B------:R-:W5:Y:S04]  /*0090*/  LDG.E R21, desc[UR6][R2.64+0xc] ;  /* 0x00000c0602157981 */ /* 0x000f68000c1e1900 */
[----:B------:R-:W5:Y:S04]  /*00a0*/  LDG.E R5, desc[UR6][R2.64+0x14] ;  /* 0x0000140602057981 */ /* 0x000f68000c1e1900 */
[----:B------:R-:W5:Y:S04]  /*00b0*/  LDG.E R7, desc[UR6][R2.64+0x18] ;  /* 0x0000180602077981 */ /* 0x000f68000c1e1900 */
[----:B------:R-:W5:Y:S04]  /*00c0*/  LDG.E R17, desc[UR6][R2.64+0x1c] ;  /* 0x00001c0602117981 */ /* 0x000f68000c1e1900 */
[----:B------:R-:W5:Y:S04]  /*00d0*/  LDG.E R9, desc[UR6][R2.64+0x20] ;  /* 0x0000200602097981 */ /* 0x000f68000c1e1900 */
[----:B------:R-:W5:Y:S04]  /*00e0*/  LDG.E R15, desc[UR6][R2.64+0x28] ;  /* 0x00002806020f7981 */ /* 0x000f68000c1e1900 */
[----:B------:R-:W5:Y:S01]  /*00f0*/  LDG.E R13, desc[UR6][R2.64+0x24] ;  /* 0x00002406020d7981 */ /* 0x000f62000c1e1900 */
[----:B------:R-:W2:Y:S03]  /*0100*/  S2R R0, SR_CTAID.X ;  /* 0x0000000000007919 */ /* 0x000ea60000002500 */
[----:B------:R-:W5:Y:S04]  /*0110*/  LDG.E R10, desc[UR6][R2.64+0x2c] ;  /* 0x00002c06020a7981 */ /* 0x000f68000c1e1900 */
        /* <DEDUP_REMOVED lines=10> */
[----:B--2---:R-:W-:-:S02]  /*01c0*/  IMAD.IADD R11, R0, 0x1, -R11 ;  /* 0x00000001000b7824 */ /* 0x004fc400078e0a0b */
[----:B---3--:R-:W-:-:S03]  /*01d0*/  IMAD.IADD R23, R0, 0x1, -R23 ;  /* 0x0000000100177824 */ /* 0x008fc600078e0a17 */
[----:B------:R-:W-:Y:S01]  /*01e0*/  IABS R24, R11 ;  /* 0x0000000b00187213 */ /* 0x000fe20000000000 */
[----:B----4-:R-:W-:Y:S01]  /*01f0*/  IMAD.IADD R22, R0, 0x1, -R25 ;  /* 0x0000000100167824 */ /* 0x010fe200078e0a19 */
[----:B------:R-:W-:-:S03]  /*0200*/  IABS R11, R23 ;  /* 0x00000017000b7213 */ /* 0x000fc60000000000 */
[----:B------:R-:W-:Y:S01]  /*0210*/  IMAD.MOV.U32 R23, RZ, RZ, R24 ;  /* 0x000000ffff177224 */ /* 0x000fe200078e0018 */
[----:B------:R-:W2:Y:S01]  /*0220*/  LDG.E R25, desc[UR6][R2.64+0x54] ;  /* 0x0000540602197981 */ /* 0x000ea2000c1e1900 */
[----:B------:R-:W-:Y:S01]  /*0230*/  IABS R22, R22 ;  /* 0x0000001600167213 */ /* 0x000fe20000000000 */
[C---:B-----5:R-:W-:Y:S02]  /*0240*/  IMAD.IADD R19, R0.reuse, 0x1, -R19 ;  /* 0x0000000100137824 */ /* 0x060fe400078e0a13 */
[----:B------:R-:W-:Y:S01]  /*0250*/  IMAD.IADD R21, R0, 0x1, -R21 ;  /* 0x0000000100157824 */ /* 0x000fe200078e0a15 */
[----:B------:R-:W-:Y:S02]  /*0260*/  IADD3 R22, PT, PT, R22, R11, R23 ;  /* 0x0000000b16167210 */ /* 0x000fe40007ffe017 */
[----:B------:R-:W3:Y:S01]  /*0270*/  LDG.E R11, desc[UR6][R2.64+0x5c] ;  /* 0x00005c06020b7981 */ /* 0x000ee2000c1e1900 */
[----:B------:R-:W-:Y:S02]  /*0280*/  IABS R19, R19 ;  /* 0x0000001300137213 */ /* 0x000fe40000000000 */
[----:B------:R-:W-:Y:S01]  /*0290*/  IABS R21, R21 ;  /* 0x0000001500157213 */ /* 0x000fe20000000000 */
[----:B------:R-:W4:Y:S01]  /*02a0*/  LDG.E R23, desc[UR6][R2.64+0x60] ;  /* 0x0000600602177981 */ /* 0x000f22000c1e1900 */
[----:B------:R-:W-:-:S02]  /*02b0*/  IMAD.IADD R5, R0, 0x1, -R5 ;  /* 0x0000000100057824 */ /* 0x000fc400078e0a05 */
[----:B------:R-:W-:Y:S02]  /*02c0*/  IADD3 R22, PT, PT, R19, R21, R22 ;  /* 0x0000001513167210 */ /* 0x000fe40007ffe016 */
[----:B------:R-:W5:Y:S01]  /*02d0*/  LDG.E R19, desc[UR6][R2.64+0x64] ;  /* 0x0000640602137981 */ /* 0x000f62000c1e1900 */
[----:B------:R-:W-:Y:S01]  /*02e0*/  IMAD.IADD R7, R0, 0x1, -R7 ;  /* 0x0000000100077824 */ /* 0x000fe200078e0a07 */
[----:B------:R-:W-:Y:S02]  /*02f0*/  IABS R24, R5 ;  /* 0x0000000500187213 */ /* 0x000fe40000000000 */
[----:B------:R-:W5:Y:S02]  /*0300*/  LDG.E R21, desc[UR6][R2.64+0x68] ;  /* 0x0000680602157981 */ /* 0x000f64000c1e1900 */
[----:B------:R-:W-:Y:S01]  /*0310*/  IABS R5, R7 ;  /* 0x0000000700057213 */ /* 0x000fe20000000000 */
[----:B------:R-:W-:-:S05]  /*0320*/  IMAD.MOV.U32 R7, RZ, RZ, R24 ;  /* 0x000000ffff077224 */ /* 0x000fca00078e0018 */
[----:B------:R-:W-:Y:S02]  /*0330*/  IADD3 R22, PT, PT, R5, R7, R22 ;  /* 0x0000000705167210 */ /* 0x000fe40007ffe016 */
[----:B------:R-:W5:Y:S01]  /*0340*/  LDG.E R5, desc[UR6][R2.64+0x6c] ;  /* 0x00006c0602057981 */ /* 0x000f62000c1e1900 */
[C---:B------:R-:W-:Y:S02]  /*0350*/  IMAD.IADD R17, R0.reuse, 0x1, -R17 ;  /* 0x0000000100117824 */ /* 0x040fe400078e0a11 */
[C---:B------:R-:W-:Y:S01]  /*0360*/  IMAD.IADD R9, R0.reuse, 0x1, -R9 ;  /* 0x0000000100097824 */ /* 0x040fe200078e0a09 */
[----:B------:R-:W5:Y:S02]  /*0370*/  LDG.E R7, desc[UR6][R2.64+0x70] ;  /* 0x0000700602077981 */ /* 0x000f64000c1e1900 */
[----:B------:R-:W-:Y:S02]  /*0380*/  IABS R17, R17 ;  /* 0x0000001100117213 */ /* 0x000fe40000000000 */
[----:B------:R-:W-:Y:S01]  /*0390*/  IABS R9, R9 ;  /* 0x0000000900097213 */ /* 0x000fe20000000000 */
[----:B------:R-:W-:-:S03]  /*03a0*/  IMAD.IADD R15, R0, 0x1, -R15 ;  /* 0x00000001000f7824 */ /* 0x000fc600078e0a0f */
[----:B------:R-:W-:Y:S01]  /*03b0*/  IADD3 R22, PT, PT, R9, R17, R22 ;  /* 0x0000001109167210 */ /* 0x000fe20007ffe016 */
[----:B------:R-:W-:Y:S01]  /*03c0*/  IMAD.IADD R17, R0, 0x1, -R13 ;  /* 0x0000000100117824 */ /* 0x000fe200078e0a0d */
[----:B------:R-:W5:Y:S01]  /*03d0*/  LDG.E R9, desc[UR6][R2.64+0x74] ;  /* 0x0000740602097981 */ /* 0x000f62000c1e1900 */
[----:B------:R-:W-:-:S03]  /*03e0*/  IABS R15, R15 ;  /* 0x0000000f000f7213 */ /* 0x000fc60000000000 */
[----:B------:R-:W5:Y:S01]  /*03f0*/  LDG.E R13, desc[UR6][R2.64+0x78] ;  /* 0x00007806020d7981 */ /* 0x000f62000c1e1900 */
[----:B------:R-:W-:-:S04]  /*0400*/  IABS R17, R17 ;  /* 0x0000001100117213 */ /* 0x000fc80000000000 */
[----:B------:R-:W-:Y:S02]  /*0410*/  IADD3 R22, PT, PT, R15, R17, R22 ;  /* 0x000000110f167210 */ /* 0x000fe40007ffe016 */
[----:B------:R-:W5:Y:S04]  /*0420*/  LDG.E R15, desc[UR6][R2.64+0x7c] ;  /* 0x00007c06020f7981 */ /* 0x000f68000c1e1900 */
[----:B------:R-:W5:Y:S01]  /*0430*/  LDG.E R17, desc[UR6][R2.64+0x80] ;  /* 0x0000800602117981 */ /* 0x000f62000c1e1900 */
[C---:B------:R-:W-:Y:S02]  /*0440*/  IMAD.IADD R10, R0.reuse, 0x1, -R10 ;  /* 0x00000001000a7824 */ /* 0x040fe400078e0a0a */
[----:B------:R-:W-:-:S03]  /*0450*/  IMAD.IADD R12, R0, 0x1, -R12 ;  /* 0x00000001000c7824 */ /* 0x000fc600078e0a0c */
[----:B------:R-:W-:Y:S02]  /*0460*/  IABS R24, R10 ;  /* 0x0000000a00187213 */ /* 0x000fe40000000000 */
[----:B------:R-:W-:Y:S01]  /*0470*/  IABS R10, R12 ;  /* 0x0000000c000a7213 */ /* 0x000fe20000000000 */
[C---:B------:R-:W-:Y:S02]  /*0480*/  IMAD.IADD R14, R0.reuse, 0x1, -R14 ;  /* 0x00000001000e7824 */ /* 0x040fe400078e0a0e */
[----:B------:R-:W-:Y:S02]  /*0490*/  IMAD.MOV.U32 R12, RZ, RZ, R24 ;  /* 0x000000ffff0c7224 */ /* 0x000fe400078e0018 */
[C---:B------:R-:W-:Y:S02]  /*04a0*/  IMAD.IADD R16, R0.reuse, 0x1, -R16 ;  /* 0x0000000100107824 */ /* 0x040fe400078e0a10 */
[----:B------:R-:W-:Y:S01]  /*04b0*/  IMAD.IADD R18, R0, 0x1, -R18 ;  /* 0x0000000100127824 */ /* 0x000fe200078e0a12 */
[----:B------:R-:W-:-:S02]  /*04c0*/  IADD3 R22, PT, PT, R10, R12, R22 ;  /* 0x0000000c0a167210 */ /* 0x000fc40007ffe016 */
[----:B------:R-:W-:Y:S01]  /*04d0*/  IABS R10, R14 ;  /* 0x0000000e000a7213 */ /* 0x000fe20000000000 */
[----:B------:R-:W-:Y:S01]  /*04e0*/  IMAD.IADD R20, R0, 0x1, -R20 ;  /* 0x0000000100147824 */ /* 0x000fe200078e0a14 */
[----:B------:R-:W-:Y:S01]  /*04f0*/  IABS R14, R16 ;  /* 0x00000010000e7213 */ /* 0x000fe20000000000 */
[----:B------:R-:W5:Y:S01]  /*0500*/  LDG.E R12, desc[UR6][R2.64+0x88] ;  /* 0x00008806020c7981 */ /* 0x000f62000c1e1900 */
[----:B------:R-:W-:Y:S02]  /*0510*/  IABS R16, R18 ;  /* 0x0000001200107213 */ /* 0x000fe40000000000 */
[----:B------:R-:W-:Y:S02]  /*0520*/  IADD3 R14, PT, PT, R14, R10, R22 ;  /* 0x0000000a0e0e7210 */ /* 0x000fe40007ffe016 */
[----:B------:R-:W5:Y:S01]  /*0530*/  LDG.E R10, desc[UR6][R2.64+0x84] ;  /* 0x00008406020a7981 */ /* 0x000f62000c1e1900 */
[----:B------:R-:W-:Y:S01]  /*0540*/  IABS R18, R20 ;  /* 0x0000001400127213 */ /* 0x000fe20000000000 */
[----:B------:R-:W-:-:S02]  /*0550*/  IMAD.MOV.U32 R20, RZ, RZ, R16 ;  /* 0x000000ffff147224 */ /* 0x000fc400078e0010 */
[C---:B------:R-:W-:Y:S02]  /*0560*/  IMAD.IADD R16, R0.reuse, 0x1, -R6 ;  /* 0x0000000100107824 */ /* 0x040fe400078e0a06 */
[----:B------:R-:W-:Y:S01]  /*0570*/  IMAD.IADD R8, R0, 0x1, -R8 ;  /* 0x0000000100087824 */ /* 0x000fe200078e0a08 */
[----:B------:R-:W-:Y:S01]  /*0580*/  IADD3 R6, PT, PT, R18, R20, R14 ;  /* 0x0000001412067210 */ /* 0x000fe20007ffe00e */
[C---:B------:R-:W-:Y:S01]  /*0590*/  IMAD.IADD R29, R0.reuse, 0x1, -R29 ;  /* 0x00000001001d7824 */ /* 0x040fe200078e0a1d */
[----:B------:R-:W-:Y:S01]  /*05a0*/  IABS R18, R16 ;  /* 0x0000001000127213 */ /* 0x000fe20000000000 */
[----:B------:R-:W5:Y:S01]  /*05b0*/  LDG.E R14, desc[UR6][R2.64+0x8c] ;  /* 0x00008c06020e7981 */ /* 0x000f62000c1e1900 */
[----:B------:R-:W-:Y:S01]  /*05c0*/  IABS R8, R8 ;  /* 0x0000000800087213 */ /* 0x000fe20000000000 */
[----:B------:R-:W-:Y:S02]  /*05d0*/  IMAD.IADD R4, R0, 0x1, -R4 ;  /* 0x0000000100047824 */ /* 0x000fe400078e0a04 */
[----:B------:R-:W5:Y:S01]  /*05e0*/  LDG.E R16, desc[UR6][R2.64+0x90] ;  /* 0x0000900602107981 */ /* 0x000f62000c1e1900 */
[----:B------:R-:W-:Y:S01]  /*05f0*/  IADD3 R6, PT, PT, R8, R18, R6 ;  /* 0x0000001208067210 */ /* 0x000fe20007ffe006 */
[----:B------:R-:W-:Y:S01]  /*0600*/  IMAD.IADD R27, R0, 0x1, -R27 ;  /* 0x00000001001b7824 */ /* 0x000fe200078e0a1b */
[----:B------:R-:W-:Y:S01]  /*0610*/  IABS R22, R29 ;  /* 0x0000001d00167213 */ /* 0x000fe20000000000 */
[----:B------:R-:W5:Y:S01]  /*0620*/  LDG.E R18, desc[UR6][R2.64+0x94] ;  /* 0x0000940602127981 */ /* 0x000f62000c1e1900 */
[----:B------:R-:W-:-:S03]  /*0630*/  IABS R29, R4 ;  /* 0x00000004001d7213 */ /* 0x000fc60000000000 */
[----:B------:R-:W5:Y:S01]  /*0640*/  LDG.E R20, desc[UR6][R2.64+0x98] ;  /* 0x0000980602147981 */ /* 0x000f62000c1e1900 */
[----:B------:R-:W-:-:S03]  /*0650*/  IADD3 R22, PT, PT, R29, R22, R6 ;  /* 0x000000161d167210 */ /* 0x000fc60007ffe006 */
[----:B------:R-:W5:Y:S04]  /*0660*/  LDG.E R6, desc[UR6][R2.64+0x9c] ;  /* 0x00009c0602067981 */ /* 0x000f68000c1e1900 */
[----:B------:R-:W5:Y:S04]  /*0670*/  LDG.E R8, desc[UR6][R2.64+0xa0] ;  /* 0x0000a00602087981 */ /* 0x000f68000c1e1900 */
[----:B------:R-:W5:Y:S01]  /*0680*/  LDG.E R29, desc[UR6][R2.64+0xa4] ;  /* 0x0000a406021d7981 */ /* 0x000f62000c1e1900 */
[----:B--2---:R-:W-:-:S05]  /*0690*/  IMAD.IADD R25, R0, 0x1, -R25 ;  /* 0x0000000100197824 */ /* 0x004fca00078e0a19 */
[----:B------:R-:W-:Y:S01]  /*06a0*/  IABS R4, R25 ;  /* 0x0000001900047213 */ /* 0x000fe20000000000 */
[C---:B---3--:R-:W-:Y:S01]  /*06b0*/  IMAD.IADD R11, R0.reuse, 0x1, -R11 ;  /* 0x00000001000b7824 */ /* 0x048fe200078e0a0b */
[----:B------:R-:W-:Y:S02]  /*06c0*/  IABS R25, R27 ;  /* 0x0000001b00197213 */ /* 0x000fe40000000000 */
[----:B------:R-:W2:Y:S01]  /*06d0*/  LDG.E R27, desc[UR6][R2.64+0xac] ;  /* 0x0000ac06021b7981 */ /* 0x000ea2000c1e1900 */
[C---:B----4-:R-:W-:Y:S01]  /*06e0*/  IMAD.IADD R23, R0.reuse, 0x1, -R23 ;  /* 0x0000000100177824 */ /* 0x050fe200078e0a17 */
[----:B------:R-:W-:Y:S02]  /*06f0*/  IABS R24, R11 ;  /* 0x0000000b00187213 */ /* 0x000fe40000000000 */
[----:B------:R-:W-:Y:S02]  /*0700*/  IADD3 R22, PT, PT, R25, R4, R22 ;  /* 0x0000000419167210 */ /* 0x000fe40007ffe016 */
[----:B------:R-:W3:Y:S01]  /*0710*/  LDG.E R4, desc[UR6][R2.64+0xa8] ;  /* 0x0000a80602047981 */ /* 0x000ee2000c1e1900 */
[----:B------:R-:W-:Y:S01]  /*0720*/  IABS R11, R23 ;  /* 0x00000017000b7213 */ /* 0x000fe20000000000 */
[----:B-----5:R-:W-:-:S02]  /*0730*/  IMAD.IADD R19, R0, 0x1, -R19 ;  /* 0x0000000100137824 */ /* 0x020fc400078e0a13 */
[----:B------:R-:W-:Y:S01]  /*0740*/  IMAD.MOV.U32 R23, RZ, RZ, R24 ;  /* 0x000000ffff177224 */ /* 0x000fe200078e0018 */
[----:B------:R-:W4:Y:S01]  /*0750*/  LDG.E R25, desc[UR6][R2.64+0xb4] ;  /* 0x0000b40602197981 */ /* 0x000f22000c1e1900 */
[C---:B------:R-:W-:Y:S01]  /*0760*/  IMAD.IADD R21, R0.reuse, 0x1, -R21 ;  /* 0x0000000100157824 */ /* 0x040fe200078e0a15 */
[----:B------:R-:W-:Y:S02]  /*0770*/  IABS R24, R19 ;  /* 0x0000001300187213 */ /* 0x000fe40000000000 */
[----:B------:R-:W-:Y:S02]  /*0780*/  IADD3 R22, PT, PT, R11, R23, R22 ;  /* 0x000000170b167210 */ /* 0x000fe40007ffe016 */
[----:B------:R-:W5:Y:S01]  /*0790*/  LDG.E R11, desc[UR6][R2.64+0xb0] ;  /* 0x0000b006020b7981 */ /* 0x000f62000c1e1900 */
[----:B------:R-:W-:Y:S01]  /*07a0*/  IABS R19, R21 ;  /* 0x0000001500137213 */ /* 0x000fe20000000000 */
[----:B------:R-:W-:Y:S02]  /*07b0*/  IMAD.MOV.U32 R21, RZ, RZ, R24 ;  /* 0x000000ffff157224 */ /* 0x000fe400078e0018 */
[----:B------:R-:W4:Y:S03]  /*07c0*/  LDG.E R23, desc[UR6][R2.64+0xb8] ;  /* 0x0000b80602177981 */ /* 0x000f26000c1e1900 */
[----:B------:R-:W-:Y:S01]  /*07d0*/  IADD3 R22, PT, PT, R19, R21, R22 ;  /* 0x0000001513167210 */ /* 0x000fe20007ffe016 */
[----:B------:R-:W-:-:S02]  /*07e0*/  IMAD.IADD R19, R0, 0x1, -R5 ;  /* 0x0000000100137824 */ /* 0x000fc400078e0a05 */
[----:B------:R-:W-:Y:S01]  /*07f0*/  IMAD.IADD R21, R0, 0x1, -R7 ;  /* 0x0000000100157824 */ /* 0x000fe200078e0a07 */
[----:B------:R-:W4:Y:S02]  /*0800*/  LDG.E R5, desc[UR6][R2.64+0xbc] ;  /* 0x0000bc0602057981 */ /* 0x000f24000c1e1900 */
[----:B------:R-:W-:Y:S02]  /*0810*/  IABS R24, R19 ;  /* 0x0000001300187213 */ /* 0x000fe40000000000 */
[----:B------:R-:W4:Y:S01]  /*0820*/  LDG.E R7, desc[UR6][R2.64+0xc0] ;  /* 0x0000c00602077981 */ /* 0x000f22000c1e1900 */
[----:B------:R-:W-:Y:S02]  /*0830*/  IABS R19, R21 ;  /* 0x0000001500137213 */ /* 0x000fe40000000000 */
[----:B------:R-:W-:-:S05]  /*0840*/  IMAD.MOV.U32 R21, RZ, RZ, R24 ;  /* 0x000000ffff157224 */ /* 0x000fca00078e0018 */
[----:B------:R-:W-:Y:S01]  /*0850*/  IADD3 R22, PT, PT, R19, R21, R22 ;  /* 0x0000001513167210 */ /* 0x000fe20007ffe016 */
[C---:B------:R-:W-:Y:S01]  /*0860*/  IMAD.IADD R19, R0.reuse, 0x1, -R9 ;  /* 0x0000000100137824 */ /* 0x040fe200078e0a09 */
[----:B------:R-:W4:Y:S01]  /*0870*/  LDG.E R21, desc[UR6][R2.64+0xc8] ;  /* 0x0000c80602157981 */ /* 0x000f22000c1e1900 */
[----:B------:R-:W-:-:S03]  /*0880*/  IMAD.IADD R13, R0, 0x1, -R13 ;  /* 0x00000001000d7824 */ /* 0x000fc600078e0a0d */
[----:B------:R-:W4:Y:S01]  /*0890*/  LDG.E R9, desc[UR6][R2.64+0xc4] ;  /* 0x0000c40602097981 */ /* 0x000f22000c1e1900 */
[----:B------:R-:W-:Y:S01]  /*08a0*/  IABS R19, R19 ;  /* 0x0000001300137213 */ /* 0x000fe20000000000 */
[C---:B------:R-:W-:Y:S01]  /*08b0*/  IMAD.IADD R15, R0.reuse, 0x1, -R15 ;  /* 0x00000001000f7824 */ /* 0x040fe200078e0a0f */
[----:B------:R-:W-:Y:S01]  /*08c0*/  IABS R13, R13 ;  /* 0x0000000d000d7213 */ /* 0x000fe20000000000 */
[----:B------:R-:W-:-:S03]  /*08d0*/  IMAD.IADD R17, R0, 0x1, -R17 ;  /* 0x0000000100117824 */ /* 0x000fc600078e0a11 */
[----:B------:R-:W-:Y:S02]  /*08e0*/  IADD3 R22, PT, PT, R13, R19, R22 ;  /* 0x000000130d167210 */ /* 0x000fe40007ffe016 */
[----:B------:R-:W-:Y:S01]  /*08f0*/  IABS R24, R15 ;  /* 0x0000000f00187213 */ /* 0x000fe20000000000 */
[----:B------:R-:W4:Y:S01]  /*0900*/  LDG.E R19, desc[UR6][R2.64+0xcc] ;  /* 0x0000cc0602137981 */ /* 0x000f22000c1e1900 */
[----:B------:R-:W-:-:S03]  /*0910*/  IABS R15, R17 ;  /* 0x00000011000f7213 */ /* 0x000fc60000000000 */
[----:B------:R-:W4:Y:S01]  /*0920*/  LDG.E R13, desc[UR6][R2.64+0xd0] ;  /* 0x0000d006020d7981 */ /* 0x000f22000c1e1900 */
[----:B------:R-:W-:-:S05]  /*0930*/  IMAD.MOV.U32 R17, RZ, RZ, R24 ;  /* 0x000000ffff117224 */ /* 0x000fca00078e0018 */
[----:B------:R-:W-:Y:S02]  /*0940*/  IADD3 R22, PT, PT, R15, R17, R22 ;  /* 0x000000110f167210 */ /* 0x000fe40007ffe016 */
[----:B------:R-:W4:Y:S04]  /*0950*/  LDG.E R17, desc[UR6][R2.64+0xd4] ;  /* 0x0000d40602117981 */ /* 0x000f28000c1e1900 */
[----:B------:R-:W4:Y:S01]  /*0960*/  LDG.E R15, desc[UR6][R2.64+0xd8] ;  /* 0x0000d806020f7981 */ /* 0x000f22000c1e1900 */
[C---:B------:R-:W-:Y:S02]  /*0970*/  IMAD.IADD R10, R0.reuse, 0x1, -R10 ;  /* 0x00000001000a7824 */ /* 0x040fe400078e0a0a */
[----:B------:R-:W-:-:S03]  /*0980*/  IMAD.IADD R12, R0, 0x1, -R12 ;  /* 0x00000001000c7824 */ /* 0x000fc600078e0a0c */
[----:B------:R-:W-:Y:S02]  /*0990*/  IABS R24, R10 ;  /* 0x0000000a00187213 */ /* 0x000fe40000000000 */
[----:B------:R-:W-:-:S03]  /*09a0*/  IABS R10, R12 ;  /* 0x0000000c000a7213 */ /* 0x000fc60000000000 */
[----:B------:R-:W-:Y:S02]  /*09b0*/  IMAD.MOV.U32 R12, RZ, RZ, R24 ;  /* 0x000000ffff0c7224 */ /* 0x000fe400078e0018 */
[C---:B------:R-:W-:Y:S02]  /*09c0*/  IMAD.IADD R14, R0.reuse, 0x1, -R14 ;  /* 0x00000001000e7824 */ /* 0x040fe400078e0a0e */
[----:B------:R-:W-:Y:S01]  /*09d0*/  IMAD.IADD R16, R0, 0x1, -R16 ;  /* 0x0000000100107824 */ /* 0x000fe200078e0a10 */
[----:B------:R-:W-:Y:S02]  /*09e0*/  IADD3 R22, PT, PT, R10, R12, R22 ;  /* 0x0000000c0a167210 */ /* 0x000fe40007ffe016 */
[----:B------:R-:W-:Y:S01]  /*09f0*/  IABS R12, R14 ;  /* 0x0000000e000c7213 */ /* 0x000fe20000000000 */
[C---:B------:R-:W-:Y:S01]  /*0a00*/  IMAD.IADD R18, R0.reuse, 0x1, -R18 ;  /* 0x0000000100127824 */ /* 0x040fe200078e0a12 */
[----:B------:R-:W-:Y:S01]  /*0a10*/  IABS R10, R16 ;  /* 0x00000010000a7213 */ /* 0x000fe20000000000 */
[----:B------:R-:W-:-:S03]  /*0a20*/  IMAD.IADD R20, R0, 0x1, -R20 ;  /* 0x0000000100147824 */ /* 0x000fc600078e0a14 */
[----:B------:R-:W-:Y:S02]  /*0a30*/  IADD3 R22, PT, PT, R10, R12, R22 ;  /* 0x0000000c0a167210 */ /* 0x000fe40007ffe016 */
[----:B------:R-:W-:Y:S01]  /*0a40*/  IABS R16, R18 ;  /* 0x0000001200107213 */ /* 0x000fe20000000000 */
[C---:B------:R-:W-:Y:S01]  /*0a50*/  IMAD.IADD R6, R0.reuse, 0x1, -R6 ;  /* 0x0000000100067824 */ /* 0x040fe200078e0a06 */
[----:B------:R-:W-:Y:S01]  /*0a60*/  IABS R14, R20 ;  /* 0x00000014000e7213 */ /* 0x000fe20000000000 */
[----:B------:R-:W4:Y:S01]  /*0a70*/  LDG.E R12, desc[UR6][R2.64+0xdc] ;  /* 0x0000dc06020c7981 */ /* 0x000f22000c1e1900 */
[----:B------:R-:W-:-:S03]  /*0a80*/  IMAD.IADD R8, R0, 0x1, -R8 ;  /* 0x0000000100087824 */ /* 0x000fc600078e0a08 */
[----:B------:R-:W4:Y:S01]  /*0a90*/  LDG.E R10, desc[UR6][R2.64+0xe0] ;  /* 0x0000e006020a7981 */ /* 0x000f22000c1e1900 */
[----:B------:R-:W-:Y:S01]  /*0aa0*/  IADD3 R22, PT, PT, R14, R16, R22 ;  /* 0x000000100e167210 */ /* 0x000fe20007ffe016 */
[----:B------:R-:W-:Y:S01]  /*0ab0*/  IMAD.IADD R29, R0, 0x1, -R29 ;  /* 0x00000001001d7824 */ /* 0x000fe200078e0a1d */
[----:B------:R-:W-:Y:S02]  /*0ac0*/  IABS R16, R6 ;  /* 0x0000000600107213 */ /* 0x000fe40000000000 */
[----:B------:R-:W-:Y:S01]  /*0ad0*/  IABS R14, R8 ;  /* 0x00000008000e7213 */ /* 0x000fe20000000000 */
[----:B------:R-:W4:Y:S03]  /*0ae0*/  LDG.E R6, desc[UR6][R2.64+0xe4] ;  /* 0x0000e40602067981 */ /* 0x000f26000c1e1900 */
[----:B------:R-:W-:Y:S01]  /*0af0*/  IADD3 R22, PT, PT, R14, R16, R22 ;  /* 0x000000100e167210 */ /* 0x000fe20007ffe016 */
[----:B------:R-:W4:Y:S01]  /*0b00*/  LDG.E R8, desc[UR6][R2.64+0xe8] ;  /* 0x0000e80602087981 */ /* 0x000f22000c1e1900 */
[----:B------:R-:W-:-:S03]  /*0b10*/  IABS R16, R29 ;  /* 0x0000001d00107213 */ /* 0x000fc60000000000 */
[----:B------:R-:W4:Y:S01]  /*0b20*/  LDG.E R29, desc[UR6][R2.64+0xf0] ;  /* 0x0000f006021d7981 */ /* 0x000f22000c1e1900 */
[C---:B--2---:R-:W-:Y:S02]  /*0b30*/  IMAD.IADD R27, R0.reuse, 0x1, -R27 ;  /* 0x00000001001b7824 */ /* 0x044fe400078e0a1b */
[----:B---3--:R-:W-:-:S05]  /*0b40*/  IMAD.IADD R4, R0, 0x1, -R4 ;  /* 0x0000000100047824 */ /* 0x008fca00078e0a04 */
[----:B------:R-:W-:Y:S02]  /*0b50*/  IABS R14, R4 ;  /* 0x00000004000e7213 */ /* 0x000fe40000000000 */
[----:B------:R-:W2:Y:S02]  /*0b60*/  LDG.E R4, desc[UR6][R2.64+0xec] ;  /* 0x0000ec0602047981 */ /* 0x000ea4000c1e1900 */
[----:B------:R-:W-:Y:S01]  /*0b70*/  IADD3 R22, PT, PT, R14, R16, R22 ;  /* 0x000000100e167210 */ /* 0x000fe20007ffe016 */
[C---:B-----5:R-:W-:Y:S01]  /*0b80*/  IMAD.IADD R11, R0.reuse, 0x1, -R11 ;  /* 0x00000001000b7824 */ /* 0x060fe200078e0a0b */
[----:B------:R-:W-:Y:S02]  /*0b90*/  IABS R16, R27 ;  /* 0x0000001b00107213 */ /* 0x000fe40000000000 */
[----:B------:R-:W3:Y:S01]  /*0ba0*/  LDG.E R27, desc[UR6][R2.64+0xf4] ;  /* 0x0000f406021b7981 */ /* 0x000ee2000c1e1900 */
[C---:B----4-:R-:W-:Y:S01]  /*0bb0*/  IMAD.IADD R25, R0.reuse, 0x1, -R25 ;  /* 0x0000000100197824 */ /* 0x050fe200078e0a19 */
[----:B------:R-:W-:Y:S01]  /*0bc0*/  IABS R14, R11 ;  /* 0x0000000b000e7213 */ /* 0x000fe20000000000 */
[----:B------:R-:W-:Y:S01]  /*0bd0*/  IMAD.IADD R23, R0, 0x1, -R23 ;  /* 0x0000000100177824 */ /* 0x000fe200078e0a17 */
[----:B------:R-:W4:Y:S02]  /*0be0*/  LDG.E R11, desc[UR6][R2.64+0xf8] ;  /* 0x0000f806020b7981 */ /* 0x000f24000c1e1900 */
[----:B------:R-:W-:-:S02]  /*0bf0*/  IADD3 R14, PT, PT, R14, R16, R22 ;  /* 0x000000100e0e7210 */ /* 0x000fc40007ffe016 */
[----:B------:R-:W-:Y:S02]  /*0c00*/  IABS R18, R25 ;  /* 0x0000001900127213 */ /* 0x000fe40000000000 */
[----:B------:R-:W-:Y:S01]  /*0c10*/  IABS R16, R23 ;  /* 0x0000001700107213 */ /* 0x000fe20000000000 */
[----:B------:R-:W5:Y:S03]  /*0c20*/  LDG.E R25, desc[UR6][R2.64+0xfc] ;  /* 0x0000fc0602197981 */ /* 0x000f66000c1e1900 */
[----:B------:R-:W-:Y:S01]  /*0c30*/  IADD3 R14, PT, PT, R16, R18, R14 ;  /* 0x00000012100e7210 */ /* 0x000fe20007ffe00e */
[C---:B------:R-:W-:Y:S01]  /*0c40*/  IMAD.IADD R16, R0.reuse, 0x1, -R5 ;  /* 0x0000000100107824 */ /* 0x040fe200078e0a05 */
[----:B------:R-:W5:Y:S01]  /*0c50*/  LDG.E R23, desc[UR6][R2.64+0x100] ;  /* 0x0001000602177981 */ /* 0x000f62000c1e1900 */
[----:B------:R-:W-:-:S03]  /*0c60*/  IMAD.IADD R18, R0, 0x1, -R7 ;  /* 0x0000000100127824 */ /* 0x000fc600078e0a07 */
[----:B------:R-:W5:Y:S01]  /*0c70*/  LDG.E R5, desc[UR6][R2.64+0x104] ;  /* 0x0001040602057981 */ /* 0x000f62000c1e1900 */
[----:B------:R-:W-:Y:S02]  /*0c80*/  IABS R16, R16 ;  /* 0x0000001000107213 */ /* 0x000fe40000000000 */
[----:B------:R-:W-:Y:S01]  /*0c90*/  IABS R18, R18 ;  /* 0x0000001200127213 */ /* 0x000fe20000000000 */
[----:B------:R-:W5:Y:S01]  /*0ca0*/  LDG.E R7, desc[UR6][R2.64+0x108] ;  /* 0x0001080602077981 */ /* 0x000f62000c1e1900 */
[C---:B------:R-:W-:Y:S02]  /*0cb0*/  IMAD.IADD R21, R0.reuse, 0x1, -R21 ;  /* 0x0000000100157824 */ /* 0x040fe400078e0a15 */
[----:B------:R-:W-:Y:S01]  /*0cc0*/  IMAD.IADD R9, R0, 0x1, -R9 ;  /* 0x0000000100097824 */ /* 0x000fe200078e0a09 */
[----:B------:R-:W-:Y:S02]  /*0cd0*/  IADD3 R18, PT, PT, R18, R16, R14 ;  /* 0x0000001012127210 */ /* 0x000fe40007ffe00e */
[----:B------:R-:W5:Y:S04]  /*0ce0*/  LDG.E R16, desc[UR6][R2.64+0x10c] ;  /* 0x00010c0602107981 */ /* 0x000f68000c1e1900 */
[----:B------:R-:W5:Y:S01]  /*0cf0*/  LDG.E R14, desc[UR6][R2.64+0x110] ;  /* 0x00011006020e7981 */ /* 0x000f62000c1e1900 */
[----:B------:R-:W-:-:S02]  /*0d00*/  IABS R20, R9 ;  /* 0x0000000900147213 */ /* 0x000fc40000000000 */
[----:B------:R-:W-:Y:S01]  /*0d10*/  IABS R9, R21 ;  /* 0x0000001500097213 */ /* 0x000fe20000000000 */
[C---:B------:R-:W-:Y:S01]  /*0d20*/  IMAD.IADD R19, R0.reuse, 0x1, -R19 ;  /* 0x0000000100137824 */ /* 0x040fe200078e0a13 */
[----:B------:R-:W5:Y:S01]  /*0d30*/  LDG.E R21, desc[UR6][R2.64+0x118] ;  /* 0x0001180602157981 */ /* 0x000f62000c1e1900 */
[----:B------:R-:W-:Y:S01]  /*0d40*/  IMAD.IADD R13, R0, 0x1, -R13 ;  /* 0x00000001000d7824 */ /* 0x000fe200078e0a0d */
[----:B------:R-:W-:Y:S02]  /*0d50*/  IADD3 R18, PT, PT, R9, R20, R18 ;  /* 0x0000001409127210 */ /* 0x000fe40007ffe012 */
[----:B------:R-:W5:Y:S01]  /*0d60*/  LDG.E R9, desc[UR6][R2.64+0x114] ;  /* 0x0001140602097981 */ /* 0x000f62000c1e1900 */
[----:B------:R-:W-:Y:S02]  /*0d70*/  IABS R22, R19 ;  /* 0x0000001300167213 */ /* 0x000fe40000000000 */
[----:B------:R-:W-:Y:S01]  /*0d80*/  IABS R20, R13 ;  /* 0x0000000d00147213 */ /* 0x000fe20000000000 */
[----:B------:R-:W5:Y:S04]  /*0d90*/  LDG.E R19, desc[UR6][R2.64+0x11c] ;  /* 0x00011c0602137981 */ /* 0x000f68000c1e1900 */
[----:B------:R-:W5:Y:S01]  /*0da0*/  LDG.E R13, desc[UR6][R2.64+0x120] ;  /* 0x00012006020d7981 */ /* 0x000f62000c1e1900 */
[----:B------:R-:W-:Y:S01]  /*0db0*/  IADD3 R20, PT, PT, R20, R22, R18 ;  /* 0x0000001614147210 */ /* 0x000fe20007ffe012 */
[----:B------:R-:W-:-:S02]  /*0dc0*/  IMAD.IADD R22, R0, 0x1, -R17 ;  /* 0x0000000100167824 */ /* 0x000fc400078e0a11 */
[C---:B------:R-:W-:Y:S01]  /*0dd0*/  IMAD.IADD R15, R0.reuse, 0x1, -R15 ;  /* 0x00000001000f7824 */ /* 0x040fe200078e0a0f */
[----:B------:R-:W5:Y:S02]  /*0de0*/  LDG.E R17, desc[UR6][R2.64+0x128] ;  /* 0x0001280602117981 */ /* 0x000f64000c1e1900 */
[----:B------:R-:W-:Y:S02]  /*0df0*/  IABS R22, R22 ;  /* 0x0000001600167213 */ /* 0x000fe40000000000 */
[----:B------:R-:W-:Y:S01]  /*0e00*/  IABS R15, R15 ;  /* 0x0000000f000f7213 */ /* 0x000fe20000000000 */
[----:B------:R-:W5:Y:S03]  /*0e10*/  LDG.E R18, desc[UR6][R2.64+0x124] ;  /* 0x0001240602127981 */ /* 0x000f66000c1e1900 */
[----:B------:R-:W-:Y:S02]  /*0e20*/  IADD3 R22, PT, PT, R15, R22, R20 ;  /* 0x000000160f167210 */ /* 0x000fe40007ffe014 */
[----:B------:R-:W5:Y:S04]  /*0e30*/  LDG.E R15, desc[UR6][R2.64+0x12c] ;  /* 0x00012c06020f7981 */ /* 0x000f68000c1e1900 */
[----:B------:R-:W5:Y:S01]  /*0e40*/  LDG.E R20, desc[UR6][R2.64+0x130] ;  /* 0x0001300602147981 */ /* 0x000f62000c1e1900 */
[----:B------:R-:W-:-:S02]  /*0e50*/  IMAD.IADD R12, R0, 0x1, -R12 ;  /* 0x00000001000c7824 */ /* 0x000fc400078e0a0c */
[----:B------:R-:W-:-:S03]  /*0e60*/  IMAD.IADD R10, R0, 0x1, -R10 ;  /* 0x00000001000a7824 */ /* 0x000fc600078e0a0a */
[----:B------:R-:W-:Y:S02]  /*0e70*/  IABS R12, R12 ;  /* 0x0000000c000c7213 */ /* 0x000fe40000000000 */
[----:B------:R-:W-:Y:S01]  /*0e80*/  IABS R10, R10 ;  /* 0x0000000a000a7213 */ /* 0x000fe20000000000 */
[----:B------:R-:W-:-:S03]  /*0e90*/  IMAD.IADD R6, R0, 0x1, -R6 ;  /* 0x0000000100067824 */ /* 0x000fc600078e0a06 */
[----:B------:R-:W-:Y:S01]  /*0ea0*/  IADD3 R22, PT, PT, R10, R12, R22 ;  /* 0x0000000c0a167210 */ /* 0x000fe20007ffe016 */
[C---:B------:R-:W-:Y:S01]  /*0eb0*/  IMAD.IADD R8, R0.reuse, 0x1, -R8 ;  /* 0x0000000100087824 */ /* 0x040fe200078e0a08 */
[----:B------:R-:W-:Y:S01]  /*0ec0*/  IABS R10, R6 ;  /* 0x00000006000a7213 */ /* 0x000fe20000000000 */
[----:B------:R-:W-:-:S03]  /*0ed0*/  IMAD.IADD R29, R0, 0x1, -R29 ;  /* 0x00000001001d7824 */ /* 0x000fc600078e0a1d */
[----:B------:R-:W-:Y:S01]  /*0ee0*/  IABS R6, R8 ;  /* 0x0000000800067213 */ /* 0x000fe20000000000 */
[----:B------:R-:W-:Y:S01]  /*0ef0*/  IMAD.MOV.U32 R8, RZ, RZ, R10 ;  /* 0x000000ffff087224 */ /* 0x000fe200078e000a */
[----:B------:R-:W-:-:S04]  /*0f00*/  IABS R29, R29 ;  /* 0x0000001d001d7213 */ /* 0x000fc80000000000 */
[----:B------:R-:W-:Y:S01]  /*0f10*/  IADD3 R22, PT, PT, R6, R8, R22 ;  /* 0x0000000806167210 */ /* 0x000fe20007ffe016 */
[C---:B--2---:R-:W-:Y:S02]  /*0f20*/  IMAD.IADD R4, R0.reuse, 0x1, -R4 ;  /* 0x0000000100047824 */ /* 0x044fe400078e0a04 */
[----:B---3--:R-:W-:-:S03]  /*0f30*/  IMAD.IADD R27, R0, 0x1, -R27 ;  /* 0x00000001001b7824 */ /* 0x008fc600078e0a1b */
[----:B------:R-:W-:Y:S01]  /*0f40*/  IABS R4, R4 ;  /* 0x0000000400047213 */ /* 0x000fe20000000000 */
[C---:B----4-:R-:W-:Y:S01]  /*0f50*/  IMAD.IADD R11, R0.reuse, 0x1, -R11 ;  /* 0x00000001000b7824 */ /* 0x050fe200078e0a0b */
[----:B------:R-:W-:Y:S02]  /*0f60*/  IABS R27, R27 ;  /* 0x0000001b001b7213 */ /* 0x000fe40000000000 */
[----:B------:R-:W-:Y:S02]  /*0f70*/  IADD3 R22, PT, PT, R29, R4, R22 ;  /* 0x000000041d167210 */ /* 0x000fe40007ffe016 */
[----:B------:R-:W-:Y:S01]  /*0f80*/  IABS R11, R11 ;  /* 0x0000000b000b7213 */ /* 0x000fe20000000000 */
[----:B------:R-:W-:Y:S01]  /*0f90*/  IMAD.MOV.U32 R4, RZ, RZ, R27 ;  /* 0x000000ffff047224 */ /* 0x000fe200078e001b */
[----:B------:R-:W2:Y:S01]  /*0fa0*/  LDG.E R29, desc[UR6][R2.64+0x14c] ;  /* 0x00014c06021d7981 */ /* 0x000ea2000c1e1900 */
[----:B-----5:R-:W-:-:S03]  /*0fb0*/  IMAD.IADD R25, R0, 0x1, -R25 ;  /* 0x0000000100197824 */ /* 0x020fc600078e0a19 */
[----:B------:R-:W-:Y:S01]  /*0fc0*/  IADD3 R22, PT, PT, R11, R4, R22 ;  /* 0x000000040b167210 */ /* 0x000fe20007ffe016 */
[C---:B------:R-:W-:Y:S01]  /*0fd0*/  IMAD.IADD R23, R0.reuse, 0x1, -R23 ;  /* 0x0000000100177824 */ /* 0x040fe200078e0a17 */
[----:B------:R-:W3:Y:S01]  /*0fe0*/  LDG.E R11, desc[UR6][R2.64+0x134] ;  /* 0x00013406020b7981 */ /* 0x000ee2000c1e1900 */
[C---:B------:R-:W-:Y:S01]  /*0ff0*/  IMAD.IADD R5, R0.reuse, 0x1, -R5 ;  /* 0x0000000100057824 */ /* 0x040fe200078e0a05 */
[----:B------:R-:W-:Y:S02]  /*1000*/  IABS R4, R25 ;  /* 0x0000001900047213 */ /* 0x000fe40000000000 */
[----:B------:R-:W4:Y:S01]  /*1010*/  LDG.E R27, desc[UR6][R2.64+0x150] ;  /* 0x00015006021b7981 */ /* 0x000f22000c1e1900 */
[----:B------:R-:W-:Y:S01]  /*1020*/  IABS R25, R23 ;  /* 0x0000001700197213 */ /* 0x000fe20000000000 */
[C---:B------:R-:W-:Y:S01]  /*1030*/  IMAD.IADD R7, R0.reuse, 0x1, -R7 ;  /* 0x0000000100077824 */ /* 0x040fe200078e0a07 */
[----:B------:R-:W-:Y:S01]  /*1040*/  IABS R10, R5 ;  /* 0x00000005000a7213 */ /* 0x000fe20000000000 */
[----:B------:R-:W5:Y:S04]  /*1050*/  LDG.E R23, desc[UR6][R2.64+0x138] ;  /* 0x0001380602177981 */ /* 0x000f68000c1e1900 */
[----:B------:R-:W4:Y:S01]  /*1060*/  LDG.E R5, desc[UR6][R2.64+0x13c] ;  /* 0x00013c0602057981 */ /* 0x000f22000c1e1900 */
[----:B------:R-:W-:Y:S01]  /*1070*/  IADD3 R22, PT, PT, R25, R4, R22 ;  /* 0x0000000419167210 */ /* 0x000fe20007ffe016 */
[C---:B------:R-:W-:Y:S01]  /*1080*/  IMAD.IADD R16, R0.reuse, 0x1, -R16 ;  /* 0x0000000100107824 */ /* 0x040fe200078e0a10 */
[----:B------:R-:W-:Y:S01]  /*1090*/  IABS R25, R7 ;  /* 0x0000000700197213 */ /* 0x000fe20000000000 */
[----:B------:R-:W-:Y:S01]  /*10a0*/  IMAD.IADD R14, R0, 0x1, -R14 ;  /* 0x00000001000e7824 */ /* 0x000fe200078e0a0e */
[----:B------:R-:W4:Y:S02]  /*10b0*/  LDG.E R7, desc[UR6][R2.64+0x140] ;  /* 0x0001400602077981 */ /* 0x000f24000c1e1900 */
[----:B------:R-:W-:-:S02]  /*10c0*/  IADD3 R10, PT, PT, R25, R10, R22 ;  /* 0x0000000a190a7210 */ /* 0x000fc40007ffe016 */
[----:B------:R-:W4:Y:S01]  /*10d0*/  LDG.E R4, desc[UR6][R2.64+0x144] ;  /* 0x0001440602047981 */ /* 0x000f22000c1e1900 */
[----:B------:R-:W-:Y:S02]  /*10e0*/  IABS R8, R16 ;  /* 0x0000001000087213 */ /* 0x000fe40000000000 */
[----:B------:R-:W-:Y:S01]  /*10f0*/  IABS R6, R14 ;  /* 0x0000000e00067213 */ /* 0x000fe20000000000 */
[----:B------:R-:W4:Y:S01]  /*1100*/  LDG.E R25, desc[UR6][R2.64+0x148] ;  /* 0x0001480602197981 */ /* 0x000f22000c1e1900 */
[----:B------:R-:W-:Y:S02]  /*1110*/  IMAD.IADD R21, R0, 0x1, -R21 ;  /* 0x0000000100157824 */ /* 0x000fe400078e0a15 */
[----:B------:R-:W-:Y:S01]  /*1120*/  IADD3 R10, PT, PT, R6, R8, R10 ;  /* 0x00000008060a7210 */ /* 0x000fe20007ffe00a */
[C---:B------:R-:W-:Y:S01]  /*1130*/  IMAD.IADD R6, R0.reuse, 0x1, -R9 ;  /* 0x0000000100067824 */ /* 0x040fe200078e0a09 */
[----:B------:R-:W4:Y:S01]  /*1140*/  LDG.E R8, desc[UR6][R2.64+0x154] ;  /* 0x0001540602087981 */ /* 0x000f22000c1e1900 */
[----:B------:R-:W-:Y:S01]  /*1150*/  IABS R12, R21 ;  /* 0x00000015000c7213 */ /* 0x000fe20000000000 */
[----:B------:R-:W-:-:S02]  /*1160*/  IMAD.IADD R19, R0, 0x1, -R19 ;  /* 0x0000000100137824 */ /* 0x000fc400078e0a13 */
[----:B------:R-:W-:Y:S01]  /*1170*/  IABS R14, R6 ;  /* 0x00000006000e7213 */ /* 0x000fe20000000000 */
[----:B------:R-:W4:Y:S01]  /*1180*/  LDG.E R9, desc[UR6][R2.64+0x158] ;  /* 0x0001580602097981 */ /* 0x000f22000c1e1900 */
[----:B------:R-:W-:-:S03]  /*1190*/  IMAD.IADD R13, R0, 0x1, -R13 ;  /* 0x00000001000d7824 */ /* 0x000fc600078e0a0d */
[----:B------:R-:W4:Y:S04]  /*11a0*/  LDG.E R6, desc[UR6][R2.64+0x15c] ;  /* 0x00015c0602067981 */ /* 0x000f28000c1e1900 */
[----:B------:R-:W4:Y:S01]  /*11b0*/  LDG.E R21, desc[UR6][R2.64+0x160] ;  /* 0x0001600602157981 */ /* 0x000f22000c1e1900 */
[----:B------:R-:W-:Y:S01]  /*11c0*/  IADD3 R10, PT, PT, R12, R14, R10 ;  /* 0x0000000e0c0a7210 */ /* 0x000fe20007ffe00a */
[C---:B------:R-:W-:Y:S01]  /*11d0*/  IMAD.IADD R17, R0.reuse, 0x1, -R17 ;  /* 0x0000000100117824 */ /* 0x040fe200078e0a11 */
[----:B------:R-:W-:Y:S01]  /*11e0*/  IABS R12, R19 ;  /* 0x00000013000c7213 */ /* 0x000fe20000000000 */
[----:B------:R-:W-:Y:S01]  /*11f0*/  IMAD.IADD R18, R0, 0x1, -R18 ;  /* 0x0000000100127824 */ /* 0x000fe200078e0a12 */
[----:B------:R-:W-:Y:S01]  /*1200*/  IABS R24, R13 ;  /* 0x0000000d00187213 */ /* 0x000fe20000000000 */
[----:B------:R-:W4:Y:S03]  /*1210*/  LDG.E R19, desc[UR6][R2.64+0x164] ;  /* 0x0001640602137981 */ /* 0x000f26000c1e1900 */
[----:B------:R-:W-:Y:S01]  /*1220*/  IADD3 R24, PT, PT, R24, R12, R10 ;  /* 0x0000000c18187210 */ /* 0x000fe20007ffe00a */
[----:B------:R-:W4:Y:S01]  /*1230*/  LDG.E R13, desc[UR6][R2.64+0x168] ;  /* 0x00016806020d7981 */ /* 0x000f22000c1e1900 */
[----:B------:R-:W-:-:S03]  /*1240*/  IABS R12, R17 ;  /* 0x00000011000c7213 */ /* 0x000fc60000000000 */
[----:B------:R-:W4:Y:S04]  /*1250*/  LDG.E R10, desc[UR6][R2.64+0x16c] ;  /* 0x00016c06020a7981 */ /* 0x000f28000c1e1900 */
[----:B------:R-:W4:Y:S01]  /*1260*/  LDG.E R17, desc[UR6][R2.64+0x170] ;  /* 0x0001700602117981 */ /* 0x000f22000c1e1900 */
[C---:B------:R-:W-:Y:S01]  /*1270*/  IMAD.IADD R15, R0.reuse, 0x1, -R15 ;  /* 0x00000001000f7824 */ /* 0x040fe200078e0a0f */
[----:B------:R-:W-:Y:S01]  /*1280*/  IABS R14, R18 ;  /* 0x00000012000e7213 */ /* 0x000fe20000000000 */
[----:B------:R-:W-:Y:S01]  /*1290*/  IMAD.IADD R20, R0, 0x1, -R20 ;  /* 0x0000000100147824 */ /* 0x000fe200078e0a14 */
[----:B------:R-:W4:Y:S02]  /*12a0*/  LDG.E R22, desc[UR6][R2.64+0x17c] ;  /* 0x00017c0602167981 */ /* 0x000f24000c1e1900 */
[----:B------:R-:W-:-:S02]  /*12b0*/  IABS R16, R15 ;  /* 0x0000000f00107213 */ /* 0x000fc40000000000 */
[----:B------:R-:W-:Y:S01]  /*12c0*/  IADD3 R24, PT, PT, R12, R14, R24 ;  /* 0x0000000e0c187210 */ /* 0x000fe20007ffe018 */
[----:B------:R-:W4:Y:S01]  /*12d0*/  LDG.E R18, desc[UR6][R2.64+0x184] ;  /* 0x0001840602127981 */ /* 0x000f22000c1e1900 */
[----:B------:R-:W-:-:S03]  /*12e0*/  IABS R15, R20 ;  /* 0x00000014000f7213 */ /* 0x000fc60000000000 */
[----:B------:R-:W4:Y:S04]  /*12f0*/  LDG.E R12, desc[UR6][R2.64+0x174] ;  /* 0x00017406020c7981 */ /* 0x000f28000c1e1900 */
[----:B------:R-:W4:Y:S04]  /*1300*/  LDG.E R14, desc[UR6][R2.64+0x178] ;  /* 0x00017806020e7981 */ /* 0x000f28000c1e1900 */
[----:B------:R-:W4:Y:S01]  /*1310*/  LDG.E R20, desc[UR6][R2.64+0x180] ;  /* 0x0001800602147981 */ /* 0x000f22000c1e1900 */
[----:B------:R-:W-:-:S03]  /*1320*/  IADD3 R24, PT, PT, R15, R16, R24 ;  /* 0x000000100f187210 */ /* 0x000fc60007ffe018 */
[----:B------:R-:W4:Y:S04]  /*1330*/  LDG.E R15, desc[UR6][R2.64+0x188] ;  /* 0x00018806020f7981 */ /* 0x000f28000c1e1900 */
[----:B------:R0:W4:Y:S01]  /*1340*/  LDG.E R16, desc[UR6][R2.64+0x18c] ;  /* 0x00018c0602107981 */ /* 0x000122000c1e1900 */
[----:B------:R-:W-:Y:S02]  /*1350*/  VOTEU.ANY UR4, UPT, PT ;  /* 0x0000000000047886 */ /* 0x000fe400038e0100 */
[----:B------:R-:W-:Y:S01]  /*1360*/  UFLO.U32 UR4, UR4 ;  /* 0x00000004000472bd */ /* 0x000fe200080e0000 */
[C---:B--2---:R-:W-:Y:S02]  /*1370*/  IMAD.IADD R29, R0.reuse, 0x1, -R29 ;  /* 0x00000001001d7824 */ /* 0x044fe400078e0a1d */
[----:B---3--:R-:W-:-:S05]  /*1380*/  IMAD.IADD R11, R0, 0x1, -R11 ;  /* 0x00000001000b7824 */ /* 0x008fca00078e0a0b */
[----:B------:R-:W-:Y:S01]  /*1390*/  IABS R26, R11 ;  /* 0x0000000b001a7213 */ /* 0x000fe20000000000 */
[C---:B-----5:R-:W-:Y:S02]  /*13a0*/  IMAD.IADD R23, R0.reuse, 0x1, -R23 ;  /* 0x0000000100177824 */ /* 0x060fe400078e0a17 */
[----:B----4-:R-:W-:-:S03]  /*13b0*/  IMAD.IADD R5, R0, 0x1, -R5 ;  /* 0x0000000100057824 */ /* 0x010fc600078e0a05 */
[----:B------:R-:W-:Y:S01]  /*13c0*/  IABS R11, R23 ;  /* 0x00000017000b7213 */ /* 0x000fe20000000000 */
[----:B------:R-:W-:Y:S01]  /*13d0*/  IMAD.MOV.U32 R23, RZ, RZ, R26 ;  /* 0x000000ffff177224 */ /* 0x000fe200078e001a */
[----:B------:R-:W-:Y:S01]  /*13e0*/  IABS R5, R5 ;  /* 0x0000000500057213 */ /* 0x000fe20000000000 */
[----:B------:R-:W-:-:S03]  /*13f0*/  IMAD.IADD R7, R0, 0x1, -R7 ;  /* 0x0000000100077824 */ /* 0x000fc600078e0a07 */
[----:B------:R-:W-:Y:S01]  /*1400*/  IADD3 R24, PT, PT, R11, R23, R24 ;  /* 0x000000170b187210 */ /* 0x000fe20007ffe018 */
[C---:B------:R-:W-:Y:S02]  /*1410*/  IMAD.IADD R27, R0.reuse, 0x1, -R27 ;  /* 0x00000001001b7824 */ /* 0x040fe400078e0a1b */
[----:B0-----:R-:W-:Y:S01]  /*1420*/  IMAD.MOV.U32 R2, RZ, RZ, R5 ;  /* 0x000000ffff027224 */ /* 0x001fe200078e0005 */
[----:B------:R-:W-:Y:S01]  /*1430*/  IABS R3, R7 ;  /* 0x0000000700037213 */ /* 0x000fe20000000000 */
[C---:B------:R-:W-:Y:S02]  /*1440*/  IMAD.IADD R4, R0.reuse, 0x1, -R4 ;  /* 0x0000000100047824 */ /* 0x040fe400078e0a04 */
[----:B------:R-:W-:Y:S01]  /*1450*/  IMAD.IADD R25, R0, 0x1, -R25 ;  /* 0x0000000100197824 */ /* 0x000fe200078e0a19 */
[----:B------:R-:W-:Y:S02]  /*1460*/  IADD3 R24, PT, PT, R3, R2, R24 ;  /* 0x0000000203187210 */ /* 0x000fe40007ffe018 */
[----:B------:R-:W-:-:S02]  /*1470*/  IABS R2, R4 ;  /* 0x0000000400027213 */ /* 0x000fc40000000000 */
[----:B------:R-:W-:Y:S02]  /*1480*/  IABS R3, R25 ;  /* 0x0000001900037213 */ /* 0x000fe40000000000 */
[----:B------:R-:W-:Y:S02]  /*1490*/  IABS R29, R29 ;  /* 0x0000001d001d7213 */ /* 0x000fe40000000000 */
[----:B------:R-:W-:Y:S02]  /*14a0*/  IABS R27, R27 ;  /* 0x0000001b001b7213 */ /* 0x000fe40000000000 */
[----:B------:R-:W-:Y:S01]  /*14b0*/  IADD3 R24, PT, PT, R3, R2, R24 ;  /* 0x0000000203187210 */ /* 0x000fe20007ffe018 */
[----:B------:R-:W-:Y:S02]  /*14c0*/  IMAD.MOV.U32 R2, RZ, RZ, R29 ;  /* 0x000000ffff027224 */ /* 0x000fe400078e001d */
[----:B------:R-:W-:Y:S02]  /*14d0*/  IMAD.MOV.U32 R3, RZ, RZ, R27 ;  /* 0x000000ffff037224 */ /* 0x000fe400078e001b */
[----:B------:R-:W-:-:S02]  /*14e0*/  IMAD.IADD R8, R0, 0x1, -R8 ;  /* 0x0000000100087824 */ /* 0x000fc400078e0a08 */
[C---:B------:R-:W-:Y:S02]  /*14f0*/  IMAD.IADD R9, R0.reuse, 0x1, -R9 ;  /* 0x0000000100097824 */ /* 0x040fe400078e0a09 */
[C---:B------:R-:W-:Y:S02]  /*1500*/  IMAD.IADD R6, R0.reuse, 0x1, -R6 ;  /* 0x0000000100067824 */ /* 0x040fe400078e0a06 */
[----:B------:R-:W-:Y:S01]  /*1510*/  IMAD.IADD R21, R0, 0x1, -R21 ;  /* 0x0000000100157824 */ /* 0x000fe200078e0a15 */
[----:B------:R-:W-:Y:S02]  /*1520*/  IADD3 R24, PT, PT, R3, R2, R24 ;  /* 0x0000000203187210 */ /* 0x000fe40007ffe018 */
[----:B------:R-:W-:Y:S02]  /*1530*/  IABS R2, R8 ;  /* 0x0000000800027213 */ /* 0x000fe40000000000 */
[----:B------:R-:W-:Y:S02]  /*1540*/  IABS R3, R9 ;  /* 0x0000000900037213 */ /* 0x000fe40000000000 */
[----:B------:R-:W-:-:S02]  /*1550*/  IABS R6, R6 ;  /* 0x0000000600067213 */ /* 0x000fc40000000000 */
[----:B------:R-:W-:Y:S02]  /*1560*/  IABS R21, R21 ;  /* 0x0000001500157213 */ /* 0x000fe40000000000 */
[----:B------:R-:W-:Y:S01]  /*1570*/  IADD3 R24, PT, PT, R3, R2, R24 ;  /* 0x0000000203187210 */ /* 0x000fe20007ffe018 */
[----:B------:R-:W-:Y:S02]  /*1580*/  IMAD.MOV.U32 R2, RZ, RZ, R6 ;  /* 0x000000ffff027224 */ /* 0x000fe400078e0006 */
[----:B------:R-:W-:Y:S02]  /*1590*/  IMAD.MOV.U32 R3, RZ, RZ, R21 ;  /* 0x000000ffff037224 */ /* 0x000fe400078e0015 */
[C---:B------:R-:W-:Y:S02]  /*15a0*/  IMAD.IADD R19, R0.reuse, 0x1, -R19 ;  /* 0x0000000100137824 */ /* 0x040fe400078e0a13 */
[C---:B------:R-:W-:Y:S02]  /*15b0*/  IMAD.IADD R13, R0.reuse, 0x1, -R13 ;  /* 0x00000001000d7824 */ /* 0x040fe400078e0a0d */
[----:B------:R-:W-:-:S02]  /*15c0*/  IMAD.IADD R10, R0, 0x1, -R10 ;  /* 0x00000001000a7824 */ /* 0x000fc400078e0a0a */
[----:B------:R-:W-:Y:S01]  /*15d0*/  IMAD.IADD R17, R0, 0x1, -R17 ;  /* 0x0000000100117824 */ /* 0x000fe200078e0a11 */
[----:B------:R-:W-:Y:S02]  /*15e0*/  IADD3 R24, PT, PT, R3, R2, R24 ;  /* 0x0000000203187210 */ /* 0x000fe40007ffe018 */
[----:B------:R-:W-:Y:S02]  /*15f0*/  IABS R2, R19 ;  /* 0x0000001300027213 */ /* 0x000fe40000000000 */
[----:B------:R-:W-:Y:S02]  /*1600*/  IABS R3, R13 ;  /* 0x0000000d00037213 */ /* 0x000fe40000000000 */
[----:B------:R-:W-:Y:S02]  /*1610*/  IABS R10, R10 ;  /* 0x0000000a000a7213 */ /* 0x000fe40000000000 */
[----:B------:R-:W-:Y:S02]  /*1620*/  IABS R17, R17 ;  /* 0x0000001100117213 */ /* 0x000fe40000000000 */
[----:B------:R-:W-:Y:S01]  /*1630*/  IADD3 R24, PT, PT, R3, R2, R24 ;  /* 0x0000000203187210 */ /* 0x000fe20007ffe018 */
[----:B------:R-:W-:-:S02]  /*1640*/  IMAD.MOV.U32 R2, RZ, RZ, R10 ;  /* 0x000000ffff027224 */ /* 0x000fc400078e000a */
[----:B------:R-:W-:Y:S02]  /*1650*/  IMAD.MOV.U32 R3, RZ, RZ, R17 ;  /* 0x000000ffff037224 */ /* 0x000fe400078e0011 */
[C---:B------:R-:W-:Y:S02]  /*1660*/  IMAD.IADD R12, R0.reuse, 0x1, -R12 ;  /* 0x00000001000c7824 */ /* 0x040fe400078e0a0c */
[C---:B------:R-:W-:Y:S02]  /*1670*/  IMAD.IADD R14, R0.reuse, 0x1, -R14 ;  /* 0x00000001000e7824 */ /* 0x040fe400078e0a0e */
[C---:B------:R-:W-:Y:S01]  /*1680*/  IMAD.IADD R20, R0.reuse, 0x1, -R20 ;  /* 0x0000000100147824 */ /* 0x040fe200078e0a14 */
[----:B------:R-:W-:Y:S01]  /*1690*/  IADD3 R24, PT, PT, R3, R2, R24 ;  /* 0x0000000203187210 */ /* 0x000fe20007ffe018 */
[----:B------:R-:W-:Y:S01]  /*16a0*/  IMAD.IADD R22, R0, 0x1, -R22 ;  /* 0x0000000100167824 */ /* 0x000fe200078e0a16 */
[----:B------:R-:W-:Y:S02]  /*16b0*/  IABS R2, R12 ;  /* 0x0000000c00027213 */ /* 0x000fe40000000000 */
[----:B------:R-:W-:-:S02]  /*16c0*/  IABS R3, R14 ;  /* 0x0000000e00037213 */ /* 0x000fc40000000000 */
[----:B------:R-:W-:Y:S02]  /*16d0*/  IABS R20, R20 ;  /* 0x0000001400147213 */ /* 0x000fe40000000000 */
[----:B------:R-:W-:Y:S01]  /*16e0*/  IADD3 R2, PT, PT, R3, R2, R24 ;  /* 0x0000000203027210 */ /* 0x000fe20007ffe018 */
[C---:B------:R-:W-:Y:S01]  /*16f0*/  IMAD.IADD R18, R0.reuse, 0x1, -R18 ;  /* 0x0000000100127824 */ /* 0x040fe200078e0a12 */
[----:B------:R-:W-:Y:S01]  /*1700*/  IABS R4, R22 ;  /* 0x0000001600047213 */ /* 0x000fe20000000000 */
[----:B------:R-:W-:Y:S02]  /*1710*/  IMAD.MOV.U32 R3, RZ, RZ, R20 ;  /* 0x000000ffff037224 */ /* 0x000fe400078e0014 */
[C---:B------:R-:W-:Y:S01]  /*1720*/  IMAD.IADD R15, R0.reuse, 0x1, -R15 ;  /* 0x00000001000f7824 */ /* 0x040fe200078e0a0f */
[----:B------:R-:W0:Y:S01]  /*1730*/  S2R R6, SR_LANEID ;  /* 0x0000000000067919 */ /* 0x000e220000000000 */
[----:B------:R-:W-:Y:S01]  /*1740*/  IMAD.IADD R16, R0, 0x1, -R16 ;  /* 0x0000000100107824 */ /* 0x000fe200078e0a10 */
[----:B------:R-:W-:-:S02]  /*1750*/  IADD3 R2, PT, PT, R3, R4, R2 ;  /* 0x0000000403027210 */ /* 0x000fc40007ffe002 */
[----:B------:R-:W-:Y:S02]  /*1760*/  IABS R4, R18 ;  /* 0x0000001200047213 */ /* 0x000fe40000000000 */
[----:B------:R-:W-:Y:S02]  /*1770*/  IABS R3, R15 ;  /* 0x0000000f00037213 */ /* 0x000fe40000000000 */
[----:B------:R-:W-:Y:S02]  /*1780*/  IABS R5, R16 ;  /* 0x0000001000057213 */ /* 0x000fe40000000000 */
[----:B------:R-:W-:-:S05]  /*1790*/  IADD3 R2, PT, PT, R3, R4, R2 ;  /* 0x0000000403027210 */ /* 0x000fca0007ffe002 */
[----:B------:R-:W-:Y:S02]  /*17a0*/  IMAD.IADD R4, R2, 0x1, R5 ;  /* 0x0000000102047824 */ /* 0x000fe400078e0205 */
[----:B------:R-:W1:Y:S08]  /*17b0*/  LDC.64 R2, c[0x0][0x388] ;  /* 0x0000e200ff027b82 */ /* 0x000e700000000a00 */
[----:B------:R-:W2:Y:S08]  /*17c0*/  REDUX.SUM UR5, R4 ;  /* 0x00000000040573c4 */ /* 0x000eb0000000c000 */
[----:B------:R-:W-:Y:S01]  /*17d0*/  BAR.SYNC.DEFER_BLOCKING 0x0 ;  /* 0x0000000000007b1d */ /* 0x000fe20000010000 */
[----:B0-----:R-:W-:Y:S01]  /*17e0*/  ISETP.EQ.U32.AND P0, PT, R6, UR4, PT ;  /* 0x0000000406007c0c */ /* 0x001fe2000bf02070 */
[----:B-1----:R-:W-:-:S04]  /*17f0*/  IMAD.WIDE.U32 R2, R0, 0x4, R2 ;  /* 0x0000000400027825 */ /* 0x002fc800078e0002 */
[----:B--2---:R-:W-:-:S08]  /*1800*/  IMAD.U32 R5, RZ, RZ, UR5 ;  /* 0x00000005ff057e24 */ /* 0x004fd0000f8e00ff */
[----:B------:R-:W-:Y:S01]  /*1810*/  @P0 REDG.E.ADD.STRONG.GPU desc[UR6][R2.64], R5 ;  /* 0x000000050200098e */ /* 0x000fe2000c12e106 */
[----:B------:R-:W-:Y:S06]  /*1820*/  BAR.SYNC.DEFER_BLOCKING 0x0 ;  /* 0x0000000000007b1d */ /* 0x000fec0000010000 */
[----:B------:R-:W-:Y:S05]  /*1830*/  EXIT ;  /* 0x000000000000794d */ /* 0x000fea0003800000 */
.L_x_0:
[----:B------:R-:W-:-:S00]  /*1840*/  BRA `(.L_x_0) ;  /* 0xfffffffc00fc7947 */ /* 0x000fc0000383ffff */
[----:B------:R-:W-:-:S00]  /*1850*/  NOP ;  /* 0x0000000000007918 */ /* 0x000fc00000000000 */
        /* <DEDUP_REMOVED lines=10> */
.L_x_9:


//--------------------- .text._Z9findLowerPii     --------------------------
	.section	.text._Z9findLowerPii,"ax",@progbits
	.align	128
        .global         _Z9findLowerPii
        .type           _Z9findLowerPii,@function
        .size           _Z9findLowerPii,(.L_x_10 - _Z9findLowerPii)
        .other          _Z9findLowerPii,@"STO_CUDA_ENTRY STV_DEFAULT"
_Z9findLowerPii:
.text._Z9findLowerPii:
[----:B------:R-:W0:Y:S01]  /*0000*/  LDC R1, c[0x0][0x37c] ;  /* 0x0000df00ff017b82 */ /* 0x000e220000000800 */
[----:B------:R-:W1:Y:S01]  /*0010*/  LDCU UR5, c[0x0][0x388] ;  /* 0x00007100ff0577ac */ /* 0x000e620008000800 */
[----:B0-----:R-:W-:Y:S02]  /*0020*/  VIADD R1, R1, 0xfffffff8 ;  /* 0xfffffff801017836 */ /* 0x001fe40000000000 */
[----:B------:R-:W-:Y:S01]  /*0030*/  IMAD.MOV.U32 R3, RZ, RZ, 0x7fffffff ;  /* 0x7fffffffff037424 */ /* 0x000fe200078e00ff */
[----:B------:R-:W0:Y:S01]  /*0040*/  LDCU UR4, c[0x0][0x2f8] ;  /* 0x00005f00ff0477ac */ /* 0x000e220008000800 */
[----:B------:R-:W-:Y:S01]  /*0050*/  IMAD.MOV.U32 R2, RZ, RZ, -0x1 ;  /* 0xffffffffff027424 */ /* 0x000fe200078e00ff */
[----:B------:R-:W2:Y:S01]  /*0060*/  LDCU UR6, c[0x0][0x2fc] ;  /* 0x00005f80ff0677ac */ /* 0x000ea20008000800 */
[----:B-1----:R-:W-:Y:S01]  /*0070*/  UISETP.GE.AND UP0, UPT, UR5, 0x2, UPT ;  /* 0x000000020500788c */ /* 0x002fe2000bf06270 */
[----:B0-----:R-:W-:-:S05]  /*0080*/  IADD3 R6, P0, PT, R1, UR4, RZ ;  /* 0x0000000401067c10 */ /* 0x001fca000ff1e0ff */
[----:B--2---:R-:W-:-:S03]  /*0090*/  IMAD.X R7, RZ, RZ, UR6, P0 ;  /* 0x00000006ff077e24 */ /* 0x004fc600080e06ff */
[----:B------:R-:W-:Y:S05]  /*00a0*/  BRA.U !UP0, `(.L_x_1) ;  /* 0x00000009089c7547 */ /* 0x000fea000b800000 */
[----:B------:R-:W-:Y:S01]  /*00b0*/  UIADD3 UR4, UPT, UPT, UR5, -0x1, URZ ;  /* 0xffffffff05047890 */ /* 0x000fe2000fffe0ff */
[----:B------:R-:W-:Y:S01]  /*00c0*/  IMAD.MOV.U32 R9, RZ, RZ, RZ ;  /* 0x000000ffff097224 */ /* 0x000fe200078e00ff */
[----:B------:R-:W-:Y:S01]  /*00d0*/  UIADD3 UR5, UPT, UPT, UR5, -0x2, URZ ;  /* 0xfffffffe05057890 */ /* 0x000fe2000fffe0ff */
[----:B------:R-:W-:Y:S01]  /*00e0*/  IMAD.MOV.U32 R2, RZ, RZ, -0x1 ;  /* 0xffffffffff027424 */ /* 0x000fe200078e00ff */
[----:B------:R-:W-:Y:S01]  /*00f0*/  ULOP3.LUT UR8, UR4, 0xf, URZ, 0xc0, !UPT ;  /* 0x0000000f04087892 */ /* 0x000fe2000f8ec0ff */
[----:B------:R-:W-:Y:S01]  /*0100*/  IMAD.MOV.U32 R3, RZ, RZ, 0x7fffffff ;  /* 0x7fffffffff037424 */ /* 0x000fe200078e00ff */
[----:B------:R-:W-:Y:S02]  /*0110*/  UISETP.GE.U32.AND UP1, UPT, UR5, 0xf, UPT ;  /* 0x0000000f0500788c */ /* 0x000fe4000bf26070 */
[----:B------:R-:W-:Y:S01]  /*0120*/  UISETP.NE.AND UP0, UPT, UR8, URZ, UPT ;  /* 0x000000ff0800728c */ /* 0x000fe2000bf05270 */
[----:B------:R-:W0:Y:S06]  /*0130*/  LDCU.64 UR10, c[0x0][0x358] ;  /* 0x00006b00ff0a77ac */ /* 0x000e2c0008000a00 */
[----:B------:R-:W-:Y:S05]  /*0140*/  BRA.U !UP1, `(.L_x_2) ;  /* 0x00000005093c7547 */ /* 0x000fea000b800000 */
[----:B------:R-:W1:Y:S01]  /*0150*/  LDCU.64 UR6, c[0x0][0x380] ;  /* 0x00007000ff0677ac */ /* 0x000e620008000a00 */
[----:B------:R-:W-:Y:S02]  /*0160*/  IMAD.MOV.U32 R8, RZ, RZ, RZ ;  /* 0x000000ffff087224 */ /* 0x000fe400078e00ff */
[----:B------:R-:W-:Y:S01]  /*0170*/  IMAD.MOV.U32 R2, RZ, RZ, -0x1 ;  /* 0xffffffffff027424 */ /* 0x000fe200078e00ff */
[----:B------:R-:W-:Y:S01]  /*0180*/  ULOP3.LUT UR9, UR4, 0xfffffff0, URZ, 0xc0, !UPT ;  /* 0xfffffff004097892 */ /* 0x000fe2000f8ec0ff */
[----:B------:R-:W-:-:S05]  /*0190*/  IMAD.MOV.U32 R3, RZ, RZ, 0x7fffffff ;  /* 0x7fffffffff037424 */ /* 0x000fca00078e00ff */
[----:B------:R-:W-:Y:S01]  /*01a0*/  IMAD.U32 R9, RZ, RZ, UR9 ;  /* 0x00000009ff097e24 */ /* 0x000fe2000f8e00ff */
[----:B-1----:R-:W-:-:S04]  /*01b0*/  UIADD3 UR5, UP1, UPT, UR6, 0x20, URZ ;  /* 0x0000002006057890 */ /* 0x002fc8000ff3e0ff */
[----:B------:R-:W-:Y:S02]  /*01c0*/  UIADD3.X UR6, UPT, UPT, URZ, UR7, URZ, UP1, !UPT ;  /* 0x00000007ff067290 */ /* 0x000fe40008ffe4ff */
[----:B------:R-:W-:-:S04]  /*01d0*/  IMAD.U32 R4, RZ, RZ, UR5 ;  /* 0x00000005ff047e24 */ /* 0x000fc8000f8e00ff */
[----:B------:R-:W-:-:S07]  /*01e0*/  IMAD.U32 R5, RZ, RZ, UR6 ;  /* 0x00000006ff057e24 */ /* 0x000fce000f8e00ff */
.L_x_3:
[----:B0-----:R-:W2:Y:S04]  /*01f0*/  LDG.E R22, desc[UR10][R4.64+-0x20] ;  /* 0xffffe00a04167981 */ /* 0x001ea8000c1e1900 */
        /* <DEDUP_REMOVED lines=15> */
[----:B--2---:R-:W-:-:S02]  /*02f0*/  VIMNMX R21, PT, PT, R22, R3, PT ;  /* 0x0000000316157248 */ /* 0x004fc40003fe0100 */
[----:B------:R-:W-:Y:S02]  /*0300*/  ISETP.GE.AND P2, PT, R22, R3, PT ;  /* 0x000000031600720c */ /* 0x000fe40003f46270 */
[----:B---3--:R-:W-:Y:S02]  /*0310*/  VIMNMX R23, PT, PT, R21, R24, PT ;  /* 0x0000001815177248 */ /* 0x008fe40003fe0100 */
[----:B------:R-:W-:Y:S02]  /*0320*/  ISETP.GE.AND P3, PT, R24, R21, PT ;  /* 0x000000151800720c */ /* 0x000fe40003f66270 */
[----:B----4-:R-:W-:Y:S02]  /*0330*/  ISETP.GE.AND P0, PT, R26, R23, PT ;  /* 0x000000171a00720c */ /* 0x010fe40003f06270 */
[----:B------:R-:W-:Y:S02]  /*0340*/  VIMNMX R23, PT, PT, R23, R26, PT ;  /* 0x0000001a17177248 */ /* 0x000fe40003fe0100 */
[----:B------:R-:W-:-:S02]  /*0350*/  SEL R2, R8, R2, !P2 ;  /* 0x0000000208027207 */ /* 0x000fc40005000000 */
[----:B-----5:R-:W-:Y:S02]  /*0360*/  VIMNMX R3, PT, PT, R23, R28, PT ;  /* 0x0000001c17037248 */ /* 0x020fe40003fe0100 */
[----:B------:R-:W-:Y:S02]  /*0370*/  ISETP.GE.AND P1, PT, R28, R23, PT ;  /* 0x000000171c00720c */ /* 0x000fe40003f26270 */
[----:B------:R-:W-:Y:S01]  /*0380*/  VIMNMX R22, PT, PT, R3, R20, PT ;  /* 0x0000001403167248 */ /* 0x000fe20003fe0100 */
[----:B------:R-:W-:Y:S01]  /*0390*/  @!P3 VIADD R2, R8, 0x1 ;  /* 0x000000010802b836 */ /* 0x000fe20000000000 */
[----:B------:R-:W-:Y:S01]  /*03a0*/  ISETP.GE.AND P2, PT, R20, R3, PT ;  /* 0x000000031400720c */ /* 0x000fe20003f46270 */
[----:B------:R-:W-:Y:S01]  /*03b0*/  @!P0 VIADD R2, R8, 0x2 ;  /* 0x0000000208028836 */ /* 0x000fe20000000000 */
[----:B------:R-:W-:Y:S02]  /*03c0*/  VIMNMX R3, PT, PT, R22, R19, PT ;  /* 0x0000001316037248 */ /* 0x000fe40003fe0100 */
[----:B------:R-:W-:-:S02]  /*03d0*/  ISETP.GE.AND P3, PT, R19, R22, PT ;  /* 0x000000161300720c */ /* 0x000fc40003f66270 */
[----:B------:R-:W-:Y:S02]  /*03e0*/  VIMNMX R20, PT, PT, R3, R18, PT ;  /* 0x0000001203147248 */ /* 0x000fe40003fe0100 */
[----:B------:R-:W-:Y:S01]  /*03f0*/  ISETP.GE.AND P0, PT, R18, R3, PT ;  /* 0x000000031200720c */ /* 0x000fe20003f06270 */
[----:B------:R-:W-:Y:S01]  /*0400*/  @!P1 VIADD R2, R8, 0x3 ;  /* 0x0000000308029836 */ /* 0x000fe20000000000 */
[----:B------:R-:W-:Y:S02]  /*0410*/  VIMNMX R3, PT, PT, R20, R17, PT ;  /* 0x0000001114037248 */ /* 0x000fe40003fe0100 */
[----:B------:R-:W-:Y:S01]  /*0420*/  ISETP.GE.AND P1, PT, R17, R20, PT ;  /* 0x000000141100720c */ /* 0x000fe20003f26270 */
[----:B------:R-:W-:Y:S01]  /*0430*/  @!P2 VIADD R2, R8, 0x4 ;  /* 0x000000040802a836 */ /* 0x000fe20000000000 */
[----:B------:R-:W-:Y:S02]  /*0440*/  VIMNMX R18, PT, PT, R3, R16, PT ;  /* 0x0000001003127248 */ /* 0x000fe40003fe0100 */
[----:B------:R-:W-:Y:S01]  /*0450*/  ISETP.GE.AND P2, PT, R16, R3, PT ;  /* 0x000000031000720c */ /* 0x000fe20003f46270 */
[----:B------:R-:W-:Y:S01]  /*0460*/  @!P3 VIADD R2, R8, 0x5 ;  /* 0x000000050802b836 */ /* 0x000fe20000000000 */
[----:B------:R-:W-:-:S02]  /*0470*/  VIMNMX R3, PT, PT, R18, R15, PT ;  /* 0x0000000f12037248 */ /* 0x000fc40003fe0100 */
        /* <DEDUP_REMOVED lines=14> */
[----:B------:R-:W-:Y:S02]  /*0560*/  ISETP.GE.AND P0, PT, R10, R3, PT ;  /* 0x000000030a00720c */ /* 0x000fe40003f06270 */
[----:B------:R-:W-:Y:S01]  /*0570*/  VIMNMX R3, PT, PT, R3, R10, PT ;  /* 0x0000000a03037248 */ /* 0x000fe20003fe0100 */
[----:B------:R-:W-:-:S03]  /*0580*/  @!P1 VIADD R2, R8, 0xb ;  /* 0x0000000b08029836 */ /* 0x000fc60000000000 */
[----:B------:R-:W-:Y:S01]  /*0590*/  ISETP.GE.AND P1, PT, R0, R3, PT ;  /* 0x000000030000720c */ /* 0x000fe20003f26270 */
[----:B------:R-:W-:Y:S01]  /*05a0*/  @!P2 VIADD R2, R8, 0xc ;  /* 0x0000000c0802a836 */ /* 0x000fe20000000000 */
[----:B------:R-:W-:-:S03]  /*05b0*/  VIMNMX R3, PT, PT, R3, R0, PT ;  /* 0x0000000003037248 */ /* 0x000fc60003fe0100 */
[C---:B------:R-:W-:Y:S02]  /*05c0*/  @!P3 VIADD R2, R8.reuse, 0xd ;  /* 0x0000000d0802b836 */ /* 0x040fe40000000000 */
[----:B------:R-:W-:-:S06]  /*05d0*/  @!P0 VIADD R2, R8, 0xe ;  /* 0x0000000e08028836 */ /* 0x000fcc0000000000 */
[----:B------:R-:W-:Y:S01]  /*05e0*/  @!P1 VIADD R2, R8, 0xf ;  /* 0x0000000f08029836 */ /* 0x000fe20000000000 */
[----:B------:R-:W-:Y:S01]  /*05f0*/  IADD3 R4, P1, PT, R4, 0x40, RZ ;  /* 0x0000004004047810 */ /* 0x000fe20007f3e0ff */
[----:B------:R-:W-:-:S04]  /*0600*/  VIADD R8, R8, 0x10 ;  /* 0x0000001008087836 */ /* 0x000fc80000000000 */
[----:B------:R-:W-:Y:S01]  /*0610*/  IMAD.X R5, RZ, RZ, R5, P1 ;  /* 0x000000ffff057224 */ /* 0x000fe200008e0605 */
[----:B------:R-:W-:-:S13]  /*0620*/  ISETP.NE.AND P0, PT, R8, R9, PT ;  /* 0x000000090800720c */ /* 0x000fda0003f05270 */
[----:B------:R-:W-:Y:S05]  /*0630*/  @P0 BRA `(.L_x_3) ;  /* 0xfffffff800ec0947 */ /* 0x000fea000383ffff */
.L_x_2:
[----:B------:R-:W-:Y:S05]  /*0640*/  BRA.U !UP0, `(.L_x_1) ;  /* 0x0000000508347547 */ /* 0x000fea000b800000 */
[----:B------:R-:W-:Y:S02]  /*0650*/  UISETP.GE.U32.AND UP0, UPT, UR8, 0x8, UPT ;  /* 0x000000080800788c */ /* 0x000fe4000bf06070 */
[----:B------:R-:W-:-:S04]  /*0660*/  ULOP3.LUT UR5, UR4, 0x7, URZ, 0xc0, !UPT ;  /* 0x0000000704057892 */ /* 0x000fc8000f8ec0ff */
[----:B------:R-:W-:-:S03]  /*0670*/  UISETP.NE.AND UP1, UPT, UR5, URZ, UPT ;  /* 0x000000ff0500728c */ /* 0x000fc6000bf25270 */
[----:B------:R-:W-:Y:S08]  /*0680*/  BRA.U !UP0, `(.L_x_4) ;  /* 0x00000001088c7547 */ /* 0x000ff0000b800000 */
[----:B------:R-:W1:Y:S02]  /*0690*/  LDC.64 R4, c[0x0][0x380] ;  /* 0x0000e000ff047b82 */ /* 0x000e640000000a00 */
[----:B-1----:R-:W-:-:S05]  /*06a0*/  IMAD.WIDE.U32 R4, R9, 0x4, R4 ;  /* 0x0000000409047825 */ /* 0x002fca00078e0004 */
[----:B0-----:R-:W2:Y:S04]  /*06b0*/  LDG.E R0, desc[UR10][R4.64] ;  /* 0x0000000a04007981 */ /* 0x001ea8000c1e1900 */
[----:B------:R-:W3:Y:S04]  /*06c0*/  LDG.E R11, desc[UR10][R4.64+0x4] ;  /* 0x0000040a040b7981 */ /* 0x000ee8000c1e1900 */
[----:B------:R-:W4:Y:S04]  /*06d0*/  LDG.E R13, desc[UR10][R4.64+0x8] ;  /* 0x0000080a040d7981 */ /* 0x000f28000c1e1900 */
        /* <DEDUP_REMOVED lines=9> */
[----:B----4-:R-:W-:Y:S02]  /*0770*/  VIMNMX R8, PT, PT, R10, R13, PT ;  /* 0x0000000d0a087248 */ /* 0x010fe40003fe0100 */
[----:B------:R-:W-:Y:S02]  /*0780*/  ISETP.GE.AND P0, PT, R13, R10, PT ;  /* 0x0000000a0d00720c */ /* 0x000fe40003f06270 */
[----:B-----5:R-:W-:-:S02]  /*0790*/  VIMNMX R0, PT, PT, R8, R15, PT ;  /* 0x0000000f08007248 */ /* 0x020fc40003fe0100 */
[----:B------:R-:W-:Y:S02]  /*07a0*/  ISETP.GE.AND P1, PT, R15, R8, PT ;  /* 0x000000080f00720c */ /* 0x000fe40003f26270 */
[----:B------:R-:W-:Y:S02]  /*07b0*/  VIMNMX R3, PT, PT, R0, R17, PT ;  /* 0x0000001100037248 */ /* 0x000fe40003fe0100 */
[C---:B------:R-:W-:Y:S01]  /*07c0*/  SEL R2, R9.reuse, R2, !P2 ;  /* 0x0000000209027207 */ /* 0x040fe20005000000 */
[----:B------:R-:W-:Y:S01]  /*07d0*/  @!P3 VIADD R2, R9, 0x1 ;  /* 0x000000010902b836 */ /* 0x000fe20000000000 */
[----:B------:R-:W-:Y:S02]  /*07e0*/  ISETP.GE.AND P2, PT, R17, R0, PT ;  /* 0x000000001100720c */ /* 0x000fe40003f46270 */
[----:B------:R-:W-:Y:S01]  /*07f0*/  VIMNMX R0, PT, PT, R3, R12, PT ;  /* 0x0000000c03007248 */ /* 0x000fe20003fe0100 */
[----:B------:R-:W-:Y:S01]  /*0800*/  @!P0 VIADD R2, R9, 0x2 ;  /* 0x0000000209028836 */ /* 0x000fe20000000000 */
[----:B------:R-:W-:-:S02]  /*0810*/  ISETP.GE.AND P3, PT, R12, R3, PT ;  /* 0x000000030c00720c */ /* 0x000fc40003f66270 */
[----:B------:R-:W-:Y:S01]  /*0820*/  ISETP.GE.AND P0, PT, R19, R0, PT ;  /* 0x000000001300720c */ /* 0x000fe20003f06270 */
[----:B------:R-:W-:Y:S01]  /*0830*/  @!P1 VIADD R2, R9, 0x3 ;  /* 0x0000000309029836 */ /* 0x000fe20000000000 */
[----:B------:R-:W-:-:S04]  /*0840*/  VIMNMX R0, PT, PT, R0, R19, PT ;  /* 0x0000001300007248 */ /* 0x000fc80003fe0100 */
[----:B------:R-:W-:Y:S01]  /*0850*/  ISETP.GE.AND P1, PT, R21, R0, PT ;  /* 0x000000001500720c */ /* 0x000fe20003f26270 */
[----:B------:R-:W-:Y:S01]  /*0860*/  @!P2 VIADD R2, R9, 0x4 ;  /* 0x000000040902a836 */ /* 0x000fe20000000000 */
[----:B------:R-:W-:-:S03]  /*0870*/  VIMNMX R3, PT, PT, R0, R21, PT ;  /* 0x0000001500037248 */ /* 0x000fc60003fe0100 */
[C---:B------:R-:W-:Y:S02]  /*0880*/  @!P3 VIADD R2, R9.reuse, 0x5 ;  /* 0x000000050902b836 */ /* 0x040fe40000000000 */
[----:B------:R-:W-:-:S06]  /*0890*/  @!P0 VIADD R2, R9, 0x6 ;  /* 0x0000000609028836 */ /* 0x000fcc0000000000 */
[C---:B------:R-:W-:Y:S02]  /*08a0*/  @!P1 VIADD R2, R9.reuse, 0x7 ;  /* 0x0000000709029836 */ /* 0x040fe40000000000 */
[----:B------:R-:W-:-:S07]  /*08b0*/  VIADD R9, R9, 0x8 ;  /* 0x0000000809097836 */ /* 0x000fce0000000000 */
.L_x_4:
        /* <DEDUP_REMOVED lines=18> */
[----:B-----5:R-:W-:Y:S02]  /*09e0*/  ISETP.GE.AND P3, PT, R15, R10, PT ;  /* 0x0000000a0f00720c */ /* 0x020fe40003f66270 */
[----:B------:R-:W-:-:S03]  /*09f0*/  VIMNMX R3, PT, PT, R10, R15, PT ;  /* 0x0000000f0a037248 */ /* 0x000fc60003fe0100 */
[C---:B------:R-:W-:Y:S02]  /*0a00*/  @!P1 VIADD R2, R9.reuse, 0x1 ;  /* 0x0000000109029836 */ /* 0x040fe40000000000 */
[----:B------:R-:W-:-:S06]  /*0a10*/  @!P2 VIADD R2, R9, 0x2 ;  /* 0x000000020902a836 */ /* 0x000fcc0000000000 */
[C---:B------:R-:W-:Y:S02]  /*0a20*/  @!P3 VIADD R2, R9.reuse, 0x3 ;  /* 0x000000030902b836 */ /* 0x040fe40000000000 */
[----:B------:R-:W-:-:S07]  /*0a30*/  VIADD R9, R9, 0x4 ;  /* 0x0000000409097836 */ /* 0x000fce0000000000 */
.L_x_5:
[----:B------:R-:W-:Y:S05]  /*0a40*/  BRA.U !UP1, `(.L_x_1) ;  /* 0x0000000109347547 */ /* 0x000fea000b800000 */
[----:B------:R-:W1:Y:S01]  /*0a50*/  LDC.64 R4, c[0x0][0x380] ;  /* 0x0000e000ff047b82 */ /* 0x000e620000000a00 */
[----:B------:R-:W-:Y:S01]  /*0a60*/  UIADD3 UR4, UPT, UPT, -UR4, URZ, URZ ;  /* 0x000000ff04047290 */ /* 0x000fe2000fffe1ff */
[----:B-1----:R-:W-:-:S11]  /*0a70*/  IMAD.WIDE.U32 R4, R9, 0x4, R4 ;  /* 0x0000000409047825 */ /* 0x002fd600078e0004 */
.L_x_6:
[----:B0-----:R0:W2:Y:S01]  /*0a80*/  LDG.E R0, desc[UR10][R4.64] ;  /* 0x0000000a04007981 */ /* 0x0010a2000c1e1900 */
[----:B------:R-:W-:-:S04]  /*0a90*/  UIADD3 UR4, UPT, UPT, UR4, 0x1, URZ ;  /* 0x0000000104047890 */ /* 0x000fc8000fffe0ff */
[----:B------:R-:W-:Y:S01]  /*0aa0*/  UISETP.NE.AND UP0, UPT, UR4, URZ, UPT ;  /* 0x000000ff0400728c */ /* 0x000fe2000bf05270 */
[----:B0-----:R-:W-:-:S05]  /*0ab0*/  IADD3 R4, P1, PT, R4, 0x4, RZ ;  /* 0x0000000404047810 */ /* 0x001fca0007f3e0ff */
[----:B------:R-:W-:Y:S01]  /*0ac0*/  IMAD.X R5, RZ, RZ, R5, P1 ;  /* 0x000000ffff057224 */ /* 0x000fe200008e0605 */
[CC--:B--2---:R-:W-:Y:S02]  /*0ad0*/  ISETP.GE.AND P0, PT, R0.reuse, R3.reuse, PT ;  /* 0x000000030000720c */ /* 0x0c4fe40003f06270 */
[----:B------:R-:W-:Y:S02]  /*0ae0*/  VIMNMX R3, PT, PT, R0, R3, PT ;  /* 0x0000000300037248 */ /* 0x000fe40003fe0100 */
[C---:B------:R-:W-:Y:S01]  /*0af0*/  SEL R2, R9.reuse, R2, !P0 ;  /* 0x0000000209027207 */ /* 0x040fe20004000000 */
[----:B------:R-:W-:Y:S01]  /*0b00*/  VIADD R9, R9, 0x1 ;  /* 0x0000000109097836 */ /* 0x000fe20000000000 */
[----:B------:R-:W-:Y:S07]  /*0b10*/  BRA.U UP0, `(.L_x_6) ;  /* 0xfffffffd00d87547 */ /* 0x000fee000b83ffff */
.L_x_1:
[----:B------:R-:W-:Y:S01]  /*0b20*/  MOV R0, 0x8 ;  /* 0x0000000800007802 */ /* 0x000fe20000000f00 */
[----:B------:R1:W-:Y:S01]  /*0b30*/  STL.64 [R1], R2 ;  /* 0x0000000201007387 */ /* 0x0003e20000100a00 */
[----:B------:R-:W2:Y:S02]  /*0b40*/  LDCU.64 UR4, c[0x4][URZ] ;  /* 0x01000000ff0477ac */ /* 0x000ea40008000a00 */
[----:B------:R1:W3:Y:S01]  /*0b50*/  LDC.64 R8, c[0x4][R0] ;  /* 0x0100000000087b82 */ /* 0x0002e20000000a00 */
[----:B--2---:R-:W-:Y:S02]  /*0b60*/  IMAD.U32 R4, RZ, RZ, UR4 ;  /* 0x00000004ff047e24 */ /* 0x004fe4000f8e00ff */
[----:B-1----:R-:W-:-:S07]  /*0b70*/  IMAD.U32 R5, RZ, RZ, UR5 ;  /* 0x00000005ff057e24 */ /* 0x002fce000f8e00ff */
[----:B------:R-:W-:-:S07]  /*0b80*/  LEPC R20, `(.L_x_7) ;  /* 0x000000001014794e */ /* 0x000fce0000000000 */
[----:B0--3--:R-:W-:Y:S05]  /*0b90*/  CALL.ABS.NOINC R8 ;  /* 0x0000000008007343 */ /* 0x009fea0003c00000 */
.L_x_7:
[----:B------:R-:W-:Y:S05]  /*0ba0*/  EXIT ;  /* 0x000000000000794d */ /* 0x000fea0003800000 */
.L_x_8:
        /* <DEDUP_REMOVED lines=13> */
.L_x_10:


//--------------------- .nv.global.init           --------------------------
	.section	.nv.global.init,"aw",@progbits
.nv.global.init:
	.type		$str,@object
	.size		$str,(.L_0 - $str)
$str:
        /*0000*/ 	.byte	0x0a, 0x62, 0x65, 0x73, 0x74, 0x20, 0x70, 0x6f, 0x73, 0x3d, 0x25, 0x64, 0x2c, 0x20, 0x6d, 0x69
        /*0010*/ 	.byte	0x6e, 0x3d, 0x25, 0x64, 0x0a, 0x00
.L_0:


//--------------------- .nv.shared.reserved.0     --------------------------
	.section	.nv.shared.reserved.0,"aw",@nobits
	.weak		__nv_reservedSMEM_offset_0_alias
	.size		__nv_reservedSMEM_offset_0_alias, 0, 64
	.other		__nv_reservedSMEM_offset_0_alias,@"STO_CUDA_RESERVED_SHARED STV_DEFAULT"
__nv_reservedSMEM_offset_0_alias:
	.zero		0
	.zero		64


//--------------------- .nv.constant0._Z6getSumPiS_ --------------------------
	.section	.nv.constant0._Z6getSumPiS_,"a",@progbits
	.sectionflags	@""
	.align	4
.nv.constant0._Z6getSumPiS_:
	.zero		912


//--------------------- .nv.constant0._Z9findLowerPii --------------------------
	.section	.nv.constant0._Z9findLowerPii,"a",@progbits
	.sectionflags	@""
	.align	4
.nv.constant0._Z9findLowerPii:
	.zero		908


//--------------------- SYMBOLS --------------------------

	.type		.nv.reservedSmem.offset0,@object
	.size		.nv.reservedSmem.offset0,0x4
	.type		vprintf,@function
